	.target	sm_103a

	.elftype	@"ET_EXEC"


//--------------------- .note.nv.tkinfo           --------------------------
	.section	.note.nv.tkinfo,"",@"SHT_NOTE"
	.sectionflags	@"SHF_NOTE_NV_TKINFO"
	.tkinfo
        /*0018*/ 	.word	0x00000002
        /*0030*/ 	.string	""
        /*0030*/ 	.string	"ptxas"
        /*0030*/ 	.string	"Cuda compilation tools, release 13.0, V13.0.88"
        /*0030*/ 	.string	"Build cuda_13.0.r13.0/compiler.36424714_0"
        /*0030*/ 	.string	"-arch sm_103a -m 64 "



//--------------------- .note.nv.cuinfo           --------------------------
	.section	.note.nv.cuinfo,"",@"SHT_NOTE"
	.sectionflags	@"SHF_NOTE_NV_CUINFO"
        /*0018*/ 	.short	0x0002
        /*001a*/ 	.short	0x0067
        /*001c*/ 	.short	0x0082
	.zero		2


//--------------------- .nv.info                  --------------------------
	.section	.nv.info,"",@"SHT_CUDA_INFO"
	.align	4


	//----- nvinfo : EIATTR_REGCOUNT
	.align		4
        /*0000*/ 	.byte	0x04, 0x2f
        /*0002*/ 	.short	(.L_12 - .L_11)
	.align		4
.L_11:
        /*0004*/ 	.word	index@(_ZN7cutlass13device_kernelIN5flash11enable_sm90INS1_16FlashAttnFwdSm90INS1_25CollectiveMainloopFwdSm90ILi2EN4cute5tupleIJNS5_1CILi1EEES8_S8_EEENS6_IJNS7_ILi128EEENS7_ILi80EEENS7_ILi256EEEEEELi256ENS_6half_tEfNS_4arch4Sm90ELb1ELb0ELb0ELb1ELb0ELb1ELb0ELb1ELb1ELb0ELb0ELb0EEENS1_21CollectiveEpilogueFwdINS6_IJSA_SC_SB_EEES9_SE_SG_Li256ELb1ELb0ELb0ELb0EEENS1_36VarlenDynamicPersistentTileSchedulerILi128ELi80ELi256ELi32ELb0ELb0ELb1ELb1ELb1ELb1EEEEEEEEEvNT_6ParamsE)
        /*0008*/ 	.word	0x00000004


	//----- nvinfo : EIATTR_FRAME_SIZE
	.align		4
.L_12:
        /*000c*/ 	.byte	0x04, 0x11
        /*000e*/ 	.short	(.L_14 - .L_13)
	.align		4
.L_13:
        /*0010*/ 	.word	index@(_ZN7cutlass13device_kernelIN5flash11enable_sm90INS1_16FlashAttnFwdSm90INS1_25CollectiveMainloopFwdSm90ILi2EN4cute5tupleIJNS5_1CILi1EEES8_S8_EEENS6_IJNS7_ILi128EEENS7_ILi80EEENS7_ILi256EEEEEELi256ENS_6half_tEfNS_4arch4Sm90ELb1ELb0ELb0ELb1ELb0ELb1ELb0ELb1ELb1ELb0ELb0ELb0EEENS1_21CollectiveEpilogueFwdINS6_IJSA_SC_SB_EEES9_SE_SG_Li256ELb1ELb0ELb0ELb0EEENS1_36VarlenDynamicPersistentTileSchedulerILi128ELi80ELi256ELi32ELb0ELb0ELb1ELb1ELb1ELb1EEEEEEEEEvNT_6ParamsE)
        /*0014*/ 	.word	0x00000000


	//----- nvinfo : EIATTR_REGCOUNT
	.align		4
.L_14:
        /*0018*/ 	.byte	0x04, 0x2f
        /*001a*/ 	.short	(.L_16 - .L_15)
	.align		4
.L_15:
        /*001c*/ 	.word	index@(_ZN7cutlass13device_kernelIN5flash11enable_sm90INS1_16FlashAttnFwdSm90INS1_25CollectiveMainloopFwdSm90ILi2EN4cute5tupleIJNS5_1CILi1EEES8_S8_EEENS6_IJNS7_ILi128EEENS7_ILi80EEENS7_ILi256EEEEEELi256ENS_6half_tEfNS_4arch4Sm90ELb1ELb0ELb0ELb1ELb0ELb0ELb0ELb1ELb1ELb0ELb0ELb0EEENS1_21CollectiveEpilogueFwdINS6_IJSA_SC_SB_EEES9_SE_SG_Li256ELb1ELb0ELb0ELb0EEENS1_36VarlenDynamicPersistentTileSchedulerILi128ELi80ELi256ELi32ELb0ELb0ELb1ELb1ELb1ELb1EEEEEEEEEvNT_6ParamsE)
        /*0020*/ 	.word	0x00000004


	//----- nvinfo : EIATTR_FRAME_SIZE
	.align		4
.L_16:
        /*0024*/ 	.byte	0x04, 0x11
        /*0026*/ 	.short	(.L_18 - .L_17)
	.align		4
.L_17:
        /*0028*/ 	.word	index@(_ZN7cutlass13device_kernelIN5flash11enable_sm90INS1_16FlashAttnFwdSm90INS1_25CollectiveMainloopFwdSm90ILi2EN4cute5tupleIJNS5_1CILi1EEES8_S8_EEENS6_IJNS7_ILi128EEENS7_ILi80EEENS7_ILi256EEEEEELi256ENS_6half_tEfNS_4arch4Sm90ELb1ELb0ELb0ELb1ELb0ELb0ELb0ELb1ELb1ELb0ELb0ELb0EEENS1_21CollectiveEpilogueFwdINS6_IJSA_SC_SB_EEES9_SE_SG_Li256ELb1ELb0ELb0ELb0EEENS1_36VarlenDynamicPersistentTileSchedulerILi128ELi80ELi256ELi32ELb0ELb0ELb1ELb1ELb1ELb1EEEEEEEEEvNT_6ParamsE)
        /*002c*/ 	.word	0x00000000


	//----- nvinfo : EIATTR_REGCOUNT
	.align		4
.L_18:
        /*0030*/ 	.byte	0x04, 0x2f
        /*0032*/ 	.short	(.L_20 - .L_19)
	.align		4
.L_19:
        /*0034*/ 	.word	index@(_ZN7cutlass13device_kernelIN5flash11enable_sm90INS1_16FlashAttnFwdSm90INS1_25CollectiveMainloopFwdSm90ILi2EN4cute5tupleIJNS5_1CILi1EEES8_S8_EEENS6_IJNS7_ILi128EEENS7_ILi80EEENS7_ILi256EEEEEELi256ENS_6half_tEfNS_4arch4Sm90ELb1ELb0ELb0ELb0ELb0ELb0ELb0ELb1ELb1ELb0ELb0ELb0EEENS1_21CollectiveEpilogueFwdINS6_IJSA_SC_SB_EEES9_SE_SG_Li256ELb0ELb0ELb0ELb0EEENS1_30DynamicPersistentTileSchedulerILi256ELi32ELb0ELb0ELb1EEEEEEEEEvNT_6ParamsE)
        /*0038*/ 	.word	0x00000004


	//----- nvinfo : EIATTR_FRAME_SIZE
	.align		4
.L_20:
        /*003c*/ 	.byte	0x04, 0x11
        /*003e*/ 	.short	(.L_22 - .L_21)
	.align		4
.L_21:
        /*0040*/ 	.word	index@(_ZN7cutlass13device_kernelIN5flash11enable_sm90INS1_16FlashAttnFwdSm90INS1_25CollectiveMainloopFwdSm90ILi2EN4cute5tupleIJNS5_1CILi1EEES8_S8_EEENS6_IJNS7_ILi128EEENS7_ILi80EEENS7_ILi256EEEEEELi256ENS_6half_tEfNS_4arch4Sm90ELb1ELb0ELb0ELb0ELb0ELb0ELb0ELb1ELb1ELb0ELb0ELb0EEENS1_21CollectiveEpilogueFwdINS6_IJSA_SC_SB_EEES9_SE_SG_Li256ELb0ELb0ELb0ELb0EEENS1_30DynamicPersistentTileSchedulerILi256ELi32ELb0ELb0ELb1EEEEEEEEEvNT_6ParamsE)
        /*0044*/ 	.word	0x00000000


	//----- nvinfo : EIATTR_REGCOUNT
	.align		4
.L_22:
        /*0048*/ 	.byte	0x04, 0x2f
        /*004a*/ 	.short	(.L_24 - .L_23)
	.align		4
.L_23:
        /*004c*/ 	.word	index@(_ZN7cutlass13device_kernelIN5flash11enable_sm90INS1_16FlashAttnFwdSm90INS1_25CollectiveMainloopFwdSm90ILi2EN4cute5tupleIJNS5_1CILi1EEES8_S8_EEENS6_IJNS7_ILi128EEENS7_ILi64EEENS7_ILi256EEEEEELi256ENS_6half_tEfNS_4arch4Sm90ELb0ELb1ELb0ELb1ELb0ELb1ELb0ELb1ELb1ELb0ELb0ELb0EEENS1_21CollectiveEpilogueFwdINS6_IJSA_SC_SB_EEES9_SE_SG_Li256ELb1ELb0ELb0ELb0EEENS1_36VarlenDynamicPersistentTileSchedulerILi128ELi64ELi256ELi32ELb0ELb0ELb1ELb1ELb0ELb1EEEEEEEEEvNT_6ParamsE)
        /*0050*/ 	.word	0x00000004


	//----- nvinfo : EIATTR_FRAME_SIZE
	.align		4
.L_24:
        /*0054*/ 	.byte	0x04, 0x11
        /*0056*/ 	.short	(.L_26 - .L_25)
	.align		4
.L_25:
        /*0058*/ 	.word	index@(_ZN7cutlass13device_kernelIN5flash11enable_sm90INS1_16FlashAttnFwdSm90INS1_25CollectiveMainloopFwdSm90ILi2EN4cute5tupleIJNS5_1CILi1EEES8_S8_EEENS6_IJNS7_ILi128EEENS7_ILi64EEENS7_ILi256EEEEEELi256ENS_6half_tEfNS_4arch4Sm90ELb0ELb1ELb0ELb1ELb0ELb1ELb0ELb1ELb1ELb0ELb0ELb0EEENS1_21CollectiveEpilogueFwdINS6_IJSA_SC_SB_EEES9_SE_SG_Li256ELb1ELb0ELb0ELb0EEENS1_36VarlenDynamicPersistentTileSchedulerILi128ELi64ELi256ELi32ELb0ELb0ELb1ELb1ELb0ELb1EEEEEEEEEvNT_6ParamsE)
        /*005c*/ 	.word	0x00000000


	//----- nvinfo : EIATTR_REGCOUNT
	.align		4
.L_26:
        /*0060*/ 	.byte	0x04, 0x2f
        /*0062*/ 	.short	(.L_28 - .L_27)
	.align		4
.L_27:
        /*0064*/ 	.word	index@(_ZN7cutlass13device_kernelIN5flash11enable_sm90INS1_16FlashAttnFwdSm90INS1_25CollectiveMainloopFwdSm90ILi2EN4cute5tupleIJNS5_1CILi1EEES8_S8_EEENS6_IJNS7_ILi128EEENS7_ILi64EEENS7_ILi256EEEEEELi256ENS_6half_tEfNS_4arch4Sm90ELb0ELb1ELb0ELb1ELb0ELb0ELb0ELb1ELb1ELb0ELb0ELb0EEENS1_21CollectiveEpilogueFwdINS6_IJSA_SC_SB_EEES9_SE_SG_Li256ELb1ELb0ELb0ELb0EEENS1_36VarlenDynamicPersistentTileSchedulerILi128ELi64ELi256ELi32ELb0ELb0ELb1ELb1ELb0ELb1EEEEEEEEEvNT_6ParamsE)
        /*0068*/ 	.word	0x00000004


	//----- nvinfo : EIATTR_FRAME_SIZE
	.align		4
.L_28:
        /*006c*/ 	.byte	0x04, 0x11
        /*006e*/ 	.short	(.L_30 - .L_29)
	.align		4
.L_29:
        /*0070*/ 	.word	index@(_ZN7cutlass13device_kernelIN5flash11enable_sm90INS1_16FlashAttnFwdSm90INS1_25CollectiveMainloopFwdSm90ILi2EN4cute5tupleIJNS5_1CILi1EEES8_S8_EEENS6_IJNS7_ILi128EEENS7_ILi64EEENS7_ILi256EEEEEELi256ENS_6half_tEfNS_4arch4Sm90ELb0ELb1ELb0ELb1ELb0ELb0ELb0ELb1ELb1ELb0ELb0ELb0EEENS1_21CollectiveEpilogueFwdINS6_IJSA_SC_SB_EEES9_SE_SG_Li256ELb1ELb0ELb0ELb0EEENS1_36VarlenDynamicPersistentTileSchedulerILi128ELi64ELi256ELi32ELb0ELb0ELb1ELb1ELb0ELb1EEEEEEEEEvNT_6ParamsE)
        /*0074*/ 	.word	0x00000000


	//----- nvinfo : EIATTR_REGCOUNT
	.align		4
.L_30:
        /*0078*/ 	.byte	0x04, 0x2f
        /*007a*/ 	.short	(.L_32 - .L_31)
	.align		4
.L_31:
        /*007c*/ 	.word	index@(_ZN7cutlass13device_kernelIN5flash11enable_sm90INS1_16FlashAttnFwdSm90INS1_25CollectiveMainloopFwdSm90ILi2EN4cute5tupleIJNS5_1CILi1EEES8_S8_EEENS6_IJNS7_ILi128EEENS7_ILi64EEENS7_ILi256EEEEEELi256ENS_6half_tEfNS_4arch4Sm90ELb0ELb1ELb0ELb0ELb0ELb0ELb0ELb1ELb1ELb0ELb0ELb0EEENS1_21CollectiveEpilogueFwdINS6_IJSA_SC_SB_EEES9_SE_SG_Li256ELb0ELb0ELb0ELb0EEENS1_30DynamicPersistentTileSchedulerILi256ELi32ELb0ELb0ELb1EEEEEEEEEvNT_6ParamsE)
        /*0080*/ 	.word	0x00000004


	//----- nvinfo : EIATTR_FRAME_SIZE
	.align		4
.L_32:
        /*0084*/ 	.byte	0x04, 0x11
        /*0086*/ 	.short	(.L_34 - .L_33)
	.align		4
.L_33:
        /*0088*/ 	.word	index@(_ZN7cutlass13device_kernelIN5flash11enable_sm90INS1_16FlashAttnFwdSm90INS1_25CollectiveMainloopFwdSm90ILi2EN4cute5tupleIJNS5_1CILi1EEES8_S8_EEENS6_IJNS7_ILi128EEENS7_ILi64EEENS7_ILi256EEEEEELi256ENS_6half_tEfNS_4arch4Sm90ELb0ELb1ELb0ELb0ELb0ELb0ELb0ELb1ELb1ELb0ELb0ELb0EEENS1_21CollectiveEpilogueFwdINS6_IJSA_SC_SB_EEES9_SE_SG_Li256ELb0ELb0ELb0ELb0EEENS1_30DynamicPersistentTileSchedulerILi256ELi32ELb0ELb0ELb1EEEEEEEEEvNT_6ParamsE)
        /*008c*/ 	.word	0x00000000


	//----- nvinfo : EIATTR_REGCOUNT
	.align		4
.L_34:
        /*0090*/ 	.byte	0x04, 0x2f
        /*0092*/ 	.short	(.L_36 - .L_35)
	.align		4
.L_35:
        /*0094*/ 	.word	index@(_ZN7cutlass13device_kernelIN5flash11enable_sm90INS1_16FlashAttnFwdSm90INS1_25CollectiveMainloopFwdSm90ILi2EN4cute5tupleIJNS5_1CILi1EEES8_S8_EEENS6_IJNS7_ILi128EEENS7_ILi80EEENS7_ILi256EEEEEELi256ENS_6half_tEfNS_4arch4Sm90ELb0ELb0ELb0ELb1ELb0ELb1ELb0ELb1ELb1ELb0ELb0ELb0EEENS1_21CollectiveEpilogueFwdINS6_IJSA_SC_SB_EEES9_SE_SG_Li256ELb1ELb0ELb0ELb0EEENS1_36VarlenDynamicPersistentTileSchedulerILi128ELi80ELi256ELi32ELb0ELb0ELb1ELb0ELb1ELb1EEEEEEEEEvNT_6ParamsE)
        /*0098*/ 	.word	0x00000004


	//----- nvinfo : EIATTR_FRAME_SIZE
	.align		4
.L_36:
        /*009c*/ 	.byte	0x04, 0x11
        /*009e*/ 	.short	(.L_38 - .L_37)
	.align		4
.L_37:
        /*00a0*/ 	.word	index@(_ZN7cutlass13device_kernelIN5flash11enable_sm90INS1_16FlashAttnFwdSm90INS1_25CollectiveMainloopFwdSm90ILi2EN4cute5tupleIJNS5_1CILi1EEES8_S8_EEENS6_IJNS7_ILi128EEENS7_ILi80EEENS7_ILi256EEEEEELi256ENS_6half_tEfNS_4arch4Sm90ELb0ELb0ELb0ELb1ELb0ELb1ELb0ELb1ELb1ELb0ELb0ELb0EEENS1_21CollectiveEpilogueFwdINS6_IJSA_SC_SB_EEES9_SE_SG_Li256ELb1ELb0ELb0ELb0EEENS1_36VarlenDynamicPersistentTileSchedulerILi128ELi80ELi256ELi32ELb0ELb0ELb1ELb0ELb1ELb1EEEEEEEEEvNT_6ParamsE)
        /*00a4*/ 	.word	0x00000000


	//----- nvinfo : EIATTR_REGCOUNT
	.align		4
.L_38:
        /*00a8*/ 	.byte	0x04, 0x2f
        /*00aa*/ 	.short	(.L_40 - .L_39)
	.align		4
.L_39:
        /*00ac*/ 	.word	index@(_ZN7cutlass13device_kernelIN5flash11enable_sm90INS1_16FlashAttnFwdSm90INS1_25CollectiveMainloopFwdSm90ILi2EN4cute5tupleIJNS5_1CILi1EEES8_S8_EEENS6_IJNS7_ILi128EEENS7_ILi80EEENS7_ILi256EEEEEELi256ENS_6half_tEfNS_4arch4Sm90ELb0ELb0ELb0ELb1ELb0ELb0ELb0ELb1ELb1ELb0ELb0ELb0EEENS1_21CollectiveEpilogueFwdINS6_IJSA_SC_SB_EEES9_SE_SG_Li256ELb1ELb0ELb0ELb0EEENS1_36VarlenDynamicPersistentTileSchedulerILi128ELi80ELi256ELi32ELb0ELb0ELb1ELb0ELb1ELb1EEEEEEEEEvNT_6ParamsE)
        /*00b0*/ 	.word	0x00000004


	//----- nvinfo : EIATTR_FRAME_SIZE
	.align		4
.L_40:
        /*00b4*/ 	.byte	0x04, 0x11
        /*00b6*/ 	.short	(.L_42 - .L_41)
	.align		4
.L_41:
        /*00b8*/ 	.word	index@(_ZN7cutlass13device_kernelIN5flash11enable_sm90INS1_16FlashAttnFwdSm90INS1_25CollectiveMainloopFwdSm90ILi2EN4cute5tupleIJNS5_1CILi1EEES8_S8_EEENS6_IJNS7_ILi128EEENS7_ILi80EEENS7_ILi256EEEEEELi256ENS_6half_tEfNS_4arch4Sm90ELb0ELb0ELb0ELb1ELb0ELb0ELb0ELb1ELb1ELb0ELb0ELb0EEENS1_21CollectiveEpilogueFwdINS6_IJSA_SC_SB_EEES9_SE_SG_Li256ELb1ELb0ELb0ELb0EEENS1_36VarlenDynamicPersistentTileSchedulerILi128ELi80ELi256ELi32ELb0ELb0ELb1ELb0ELb1ELb1EEEEEEEEEvNT_6ParamsE)
        /*00bc*/ 	.word	0x00000000


	//----- nvinfo : EIATTR_REGCOUNT
	.align		4
.L_42:
        /*00c0*/ 	.byte	0x04, 0x2f
        /*00c2*/ 	.short	(.L_44 - .L_43)
	.align		4
.L_43:
        /*00c4*/ 	.word	index@(_ZN7cutlass13device_kernelIN5flash11enable_sm90INS1_16FlashAttnFwdSm90INS1_25CollectiveMainloopFwdSm90ILi2EN4cute5tupleIJNS5_1CILi2EEENS7_ILi1EEES9_EEENS6_IJNS7_ILi128EEENS7_ILi80EEENS7_ILi256EEEEEELi256ENS_6half_tEfNS_4arch4Sm90ELb0ELb0ELb0ELb0ELb0ELb0ELb0ELb1ELb1ELb0ELb0ELb0EEENS1_21CollectiveEpilogueFwdINS6_IJSB_SD_SC_EEESA_SF_SH_Li256ELb0ELb0ELb0ELb0EEENS1_29StaticPersistentTileSchedulerILb0EEEEEEEEEvNT_6ParamsE)
        /*00c8*/ 	.word	0x00000004


	//----- nvinfo : EIATTR_FRAME_SIZE
	.align		4
.L_44:
        /*00cc*/ 	.byte	0x04, 0x11
        /*00ce*/ 	.short	(.L_46 - .L_45)
	.align		4
.L_45:
        /*00d0*/ 	.word	index@(_ZN7cutlass13device_kernelIN5flash11enable_sm90INS1_16FlashAttnFwdSm90INS1_25CollectiveMainloopFwdSm90ILi2EN4cute5tupleIJNS5_1CILi2EEENS7_ILi1EEES9_EEENS6_IJNS7_ILi128EEENS7_ILi80EEENS7_ILi256EEEEEELi256ENS_6half_tEfNS_4arch4Sm90ELb0ELb0ELb0ELb0ELb0ELb0ELb0ELb1ELb1ELb0ELb0ELb0EEENS1_21CollectiveEpilogueFwdINS6_IJSB_SD_SC_EEESA_SF_SH_Li256ELb0ELb0ELb0ELb0EEENS1_29StaticPersistentTileSchedulerILb0EEEEEEEEEvNT_6ParamsE)
        /*00d4*/ 	.word	0x00000000


	//----- nvinfo : EIATTR_REGCOUNT
	.align		4
.L_46:
        /*00d8*/ 	.byte	0x04, 0x2f
        /*00da*/ 	.short	(.L_48 - .L_47)
	.align		4
.L_47:
        /*00dc*/ 	.word	index@(_ZN7cutlass13device_kernelIN5flash11enable_sm90INS1_16FlashAttnFwdSm90INS1_25CollectiveMainloopFwdSm90ILi2EN4cute5tupleIJNS5_1CILi1EEES8_S8_EEENS6_IJNS7_ILi128EEENS7_ILi80EEENS7_ILi256EEEEEELi256ENS_6half_tEfNS_4arch4Sm90ELb0ELb0ELb0ELb0ELb0ELb0ELb0ELb1ELb1ELb0ELb0ELb0EEENS1_21CollectiveEpilogueFwdINS6_IJSA_SC_SB_EEES9_SE_SG_Li256ELb0ELb0ELb0ELb0EEENS1_29StaticPersistentTileSchedulerILb0EEEEEEEEEvNT_6ParamsE)
        /*00e0*/ 	.word	0x00000004


	//----- nvinfo : EIATTR_FRAME_SIZE
	.align		4
.L_48:
        /*00e4*/ 	.byte	0x04, 0x11
        /*00e6*/ 	.short	(.L_50 - .L_49)
	.align		4
.L_49:
        /*00e8*/ 	.word	index@(_ZN7cutlass13device_kernelIN5flash11enable_sm90INS1_16FlashAttnFwdSm90INS1_25CollectiveMainloopFwdSm90ILi2EN4cute5tupleIJNS5_1CILi1EEES8_S8_EEENS6_IJNS7_ILi128EEENS7_ILi80EEENS7_ILi256EEEEEELi256ENS_6half_tEfNS_4arch4Sm90ELb0ELb0ELb0ELb0ELb0ELb0ELb0ELb1ELb1ELb0ELb0ELb0EEENS1_21CollectiveEpilogueFwdINS6_IJSA_SC_SB_EEES9_SE_SG_Li256ELb0ELb0ELb0ELb0EEENS1_29StaticPersistentTileSchedulerILb0EEEEEEEEEvNT_6ParamsE)
        /*00ec*/ 	.word	0x00000000


	//----- nvinfo : EIATTR_MIN_STACK_SIZE
	.align		4
.L_50:
        /*00f0*/ 	.byte	0x04, 0x12
        /*00f2*/ 	.short	(.L_52 - .L_51)
	.align		4
.L_51:
        /*00f4*/ 	.word	index@(_ZN7cutlass13device_kernelIN5flash11enable_sm90INS1_16FlashAttnFwdSm90INS1_25CollectiveMainloopFwdSm90ILi2EN4cute5tupleIJNS5_1CILi1EEES8_S8_EEENS6_IJNS7_ILi128EEENS7_ILi80EEENS7_ILi256EEEEEELi256ENS_6half_tEfNS_4arch4Sm90ELb0ELb0ELb0ELb0ELb0ELb0ELb0ELb1ELb1ELb0ELb0ELb0EEENS1_21CollectiveEpilogueFwdINS6_IJSA_SC_SB_EEES9_SE_SG_Li256ELb0ELb0ELb0ELb0EEENS1_29StaticPersistentTileSchedulerILb0EEEEEEEEEvNT_6ParamsE)
        /*00f8*/ 	.word	0x00000000


	//----- nvinfo : EIATTR_MIN_STACK_SIZE
	.align		4
.L_52:
        /*00fc*/ 	.byte	0x04, 0x12
        /*00fe*/ 	.short	(.L_54 - .L_53)
	.align		4
.L_53:
        /*0100*/ 	.word	index@(_ZN7cutlass13device_kernelIN5flash11enable_sm90INS1_16FlashAttnFwdSm90INS1_25CollectiveMainloopFwdSm90ILi2EN4cute5tupleIJNS5_1CILi2EEENS7_ILi1EEES9_EEENS6_IJNS7_ILi128EEENS7_ILi80EEENS7_ILi256EEEEEELi256ENS_6half_tEfNS_4arch4Sm90ELb0ELb0ELb0ELb0ELb0ELb0ELb0ELb1ELb1ELb0ELb0ELb0EEENS1_21CollectiveEpilogueFwdINS6_IJSB_SD_SC_EEESA_SF_SH_Li256ELb0ELb0ELb0ELb0EEENS1_29StaticPersistentTileSchedulerILb0EEEEEEEEEvNT_6ParamsE)
        /*0104*/ 	.word	0x00000000


	//----- nvinfo : EIATTR_MIN_STACK_SIZE
	.align		4
.L_54:
        /*0108*/ 	.byte	0x04, 0x12
        /*010a*/ 	.short	(.L_56 - .L_55)
	.align		4
.L_55:
        /*010c*/ 	.word	index@(_ZN7cutlass13device_kernelIN5flash11enable_sm90INS1_16FlashAttnFwdSm90INS1_25CollectiveMainloopFwdSm90ILi2EN4cute5tupleIJNS5_1CILi1EEES8_S8_EEENS6_IJNS7_ILi128EEENS7_ILi80EEENS7_ILi256EEEEEELi256ENS_6half_tEfNS_4arch4Sm90ELb0ELb0ELb0ELb1ELb0ELb0ELb0ELb1ELb1ELb0ELb0ELb0EEENS1_21CollectiveEpilogueFwdINS6_IJSA_SC_SB_EEES9_SE_SG_Li256ELb1ELb0ELb0ELb0EEENS1_36VarlenDynamicPersistentTileSchedulerILi128ELi80ELi256ELi32ELb0ELb0ELb1ELb0ELb1ELb1EEEEEEEEEvNT_6ParamsE)
        /*0110*/ 	.word	0x00000000


	//----- nvinfo : EIATTR_MIN_STACK_SIZE
	.align		4
.L_56:
        /*0114*/ 	.byte	0x04, 0x12
        /*0116*/ 	.short	(.L_58 - .L_57)
	.align		4
.L_57:
        /*0118*/ 	.word	index@(_ZN7cutlass13device_kernelIN5flash11enable_sm90INS1_16FlashAttnFwdSm90INS1_25CollectiveMainloopFwdSm90ILi2EN4cute5tupleIJNS5_1CILi1EEES8_S8_EEENS6_IJNS7_ILi128EEENS7_ILi80EEENS7_ILi256EEEEEELi256ENS_6half_tEfNS_4arch4Sm90ELb0ELb0ELb0ELb1ELb0ELb1ELb0ELb1ELb1ELb0ELb0ELb0EEENS1_21CollectiveEpilogueFwdINS6_IJSA_SC_SB_EEES9_SE_SG_Li256ELb1ELb0ELb0ELb0EEENS1_36VarlenDynamicPersistentTileSchedulerILi128ELi80ELi256ELi32ELb0ELb0ELb1ELb0ELb1ELb1EEEEEEEEEvNT_6ParamsE)
        /*011c*/ 	.word	0x00000000


	//----- nvinfo : EIATTR_MIN_STACK_SIZE
	.align		4
.L_58:
        /*0120*/ 	.byte	0x04, 0x12
        /*0122*/ 	.short	(.L_60 - .L_59)
	.align		4
.L_59:
        /*0124*/ 	.word	index@(_ZN7cutlass13device_kernelIN5flash11enable_sm90INS1_16FlashAttnFwdSm90INS1_25CollectiveMainloopFwdSm90ILi2EN4cute5tupleIJNS5_1CILi1EEES8_S8_EEENS6_IJNS7_ILi128EEENS7_ILi64EEENS7_ILi256EEEEEELi256ENS_6half_tEfNS_4arch4Sm90ELb0ELb1ELb0ELb0ELb0ELb0ELb0ELb1ELb1ELb0ELb0ELb0EEENS1_21CollectiveEpilogueFwdINS6_IJSA_SC_SB_EEES9_SE_SG_Li256ELb0ELb0ELb0ELb0EEENS1_30DynamicPersistentTileSchedulerILi256ELi32ELb0ELb0ELb1EEEEEEEEEvNT_6ParamsE)
        /*0128*/ 	.word	0x00000000


	//----- nvinfo : EIATTR_MIN_STACK_SIZE
	.align		4
.L_60:
        /*012c*/ 	.byte	0x04, 0x12
        /*012e*/ 	.short	(.L_62 - .L_61)
	.align		4
.L_61:
        /*0130*/ 	.word	index@(_ZN7cutlass13device_kernelIN5flash11enable_sm90INS1_16FlashAttnFwdSm90INS1_25CollectiveMainloopFwdSm90ILi2EN4cute5tupleIJNS5_1CILi1EEES8_S8_EEENS6_IJNS7_ILi128EEENS7_ILi64EEENS7_ILi256EEEEEELi256ENS_6half_tEfNS_4arch4Sm90ELb0ELb1ELb0ELb1ELb0ELb0ELb0ELb1ELb1ELb0ELb0ELb0EEENS1_21CollectiveEpilogueFwdINS6_IJSA_SC_SB_EEES9_SE_SG_Li256ELb1ELb0ELb0ELb0EEENS1_36VarlenDynamicPersistentTileSchedulerILi128ELi64ELi256ELi32ELb0ELb0ELb1ELb1ELb0ELb1EEEEEEEEEvNT_6ParamsE)
        /*0134*/ 	.word	0x00000000


	//----- nvinfo : EIATTR_MIN_STACK_SIZE
	.align		4
.L_62:
        /*0138*/ 	.byte	0x04, 0x12
        /*013a*/ 	.short	(.L_64 - .L_63)
	.align		4
.L_63:
        /*013c*/ 	.word	index@(_ZN7cutlass13device_kernelIN5flash11enable_sm90INS1_16FlashAttnFwdSm90INS1_25CollectiveMainloopFwdSm90ILi2EN4cute5tupleIJNS5_1CILi1EEES8_S8_EEENS6_IJNS7_ILi128EEENS7_ILi64EEENS7_ILi256EEEEEELi256ENS_6half_tEfNS_4arch4Sm90ELb0ELb1ELb0ELb1ELb0ELb1ELb0ELb1ELb1ELb0ELb0ELb0EEENS1_21CollectiveEpilogueFwdINS6_IJSA_SC_SB_EEES9_SE_SG_Li256ELb1ELb0ELb0ELb0EEENS1_36VarlenDynamicPersistentTileSchedulerILi128ELi64ELi256ELi32ELb0ELb0ELb1ELb1ELb0ELb1EEEEEEEEEvNT_6ParamsE)
        /*0140*/ 	.word	0x00000000


	//----- nvinfo : EIATTR_MIN_STACK_SIZE
	.align		4
.L_64:
        /*0144*/ 	.byte	0x04, 0x12
        /*0146*/ 	.short	(.L_66 - .L_65)
	.align		4
.L_65:
        /*0148*/ 	.word	index@(_ZN7cutlass13device_kernelIN5flash11enable_sm90INS1_16FlashAttnFwdSm90INS1_25CollectiveMainloopFwdSm90ILi2EN4cute5tupleIJNS5_1CILi1EEES8_S8_EEENS6_IJNS7_ILi128EEENS7_ILi80EEENS7_ILi256EEEEEELi256ENS_6half_tEfNS_4arch4Sm90ELb1ELb0ELb0ELb0ELb0ELb0ELb0ELb1ELb1ELb0ELb0ELb0EEENS1_21CollectiveEpilogueFwdINS6_IJSA_SC_SB_EEES9_SE_SG_Li256ELb0ELb0ELb0ELb0EEENS1_30DynamicPersistentTileSchedulerILi256ELi32ELb0ELb0ELb1EEEEEEEEEvNT_6ParamsE)
        /*014c*/ 	.word	0x00000000


	//----- nvinfo : EIATTR_MIN_STACK_SIZE
	.align		4
.L_66:
        /*0150*/ 	.byte	0x04, 0x12
        /*0152*/ 	.short	(.L_68 - .L_67)
	.align		4
.L_67:
        /*0154*/ 	.word	index@(_ZN7cutlass13device_kernelIN5flash11enable_sm90INS1_16FlashAttnFwdSm90INS1_25CollectiveMainloopFwdSm90ILi2EN4cute5tupleIJNS5_1CILi1EEES8_S8_EEENS6_IJNS7_ILi128EEENS7_ILi80EEENS7_ILi256EEEEEELi256ENS_6half_tEfNS_4arch4Sm90ELb1ELb0ELb0ELb1ELb0ELb0ELb0ELb1ELb1ELb0ELb0ELb0EEENS1_21CollectiveEpilogueFwdINS6_IJSA_SC_SB_EEES9_SE_SG_Li256ELb1ELb0ELb0ELb0EEENS1_36VarlenDynamicPersistentTileSchedulerILi128ELi80ELi256ELi32ELb0ELb0ELb1ELb1ELb1ELb1EEEEEEEEEvNT_6ParamsE)
        /*0158*/ 	.word	0x00000000


	//----- nvinfo : EIATTR_MIN_STACK_SIZE
	.align		4
.L_68:
        /*015c*/ 	.byte	0x04, 0x12
        /*015e*/ 	.short	(.L_70 - .L_69)
	.align		4
.L_69:
        /*0160*/ 	.word	index@(_ZN7cutlass13device_kernelIN5flash11enable_sm90INS1_16FlashAttnFwdSm90INS1_25CollectiveMainloopFwdSm90ILi2EN4cute5tupleIJNS5_1CILi1EEES8_S8_EEENS6_IJNS7_ILi128EEENS7_ILi80EEENS7_ILi256EEEEEELi256ENS_6half_tEfNS_4arch4Sm90ELb1ELb0ELb0ELb1ELb0ELb1ELb0ELb1ELb1ELb0ELb0ELb0EEENS1_21CollectiveEpilogueFwdINS6_IJSA_SC_SB_EEES9_SE_SG_Li256ELb1ELb0ELb0ELb0EEENS1_36VarlenDynamicPersistentTileSchedulerILi128ELi80ELi256ELi32ELb0ELb0ELb1ELb1ELb1ELb1EEEEEEEEEvNT_6ParamsE)
        /*0164*/ 	.word	0x00000000
.L_70:


//--------------------- .nv.compat                --------------------------
	.section	.nv.compat,"",@"SHT_CUDA_COMPAT_INFO"
	.align	4
        /*0000*/ 	.byte	0x02, 0x09, 0x01, 0x00, 0x02, 0x02, 0x01, 0x00, 0x02, 0x05, 0x05, 0x00, 0x03, 0x07, 0x01, 0x01
        /*0010*/ 	.byte	0x02, 0x03, 0x00, 0x00, 0x02, 0x06, 0x01, 0x00, 0x04, 0x0b, 0x08, 0x00, 0x00, 0x00, 0x00, 0x00
        /*0020*/ 	.byte	0x00, 0x00, 0x00, 0x00


//--------------------- .nv.info._ZN7cutlass13device_kernelIN5flash11enable_sm90INS1_16FlashAttnFwdSm90INS1_25CollectiveMainloopFwdSm90ILi2EN4cute5tupleIJNS5_1CILi1EEES8_S8_EEENS6_IJNS7_ILi128EEENS7_ILi80EEENS7_ILi256EEEEEELi256ENS_6half_tEfNS_4arch4Sm90ELb0ELb0ELb0ELb0ELb0ELb0ELb0ELb1ELb1ELb0ELb0ELb0EEENS1_21CollectiveEpilogueFwdINS6_IJSA_SC_SB_EEES9_SE_SG_Li256ELb0ELb0ELb0ELb0EEENS1_29StaticPersistentTileSchedulerILb0EEEEEEEEEvNT_6ParamsE --------------------------
	.section	.nv.info._ZN7cutlass13device_kernelIN5flash11enable_sm90INS1_16FlashAttnFwdSm90INS1_25CollectiveMainloopFwdSm90ILi2EN4cute5tupleIJNS5_1CILi1EEES8_S8_EEENS6_IJNS7_ILi128EEENS7_ILi80EEENS7_ILi256EEEEEELi256ENS_6half_tEfNS_4arch4Sm90ELb0ELb0ELb0ELb0ELb0ELb0ELb0ELb1ELb1ELb0ELb0ELb0EEENS1_21CollectiveEpilogueFwdINS6_IJSA_SC_SB_EEES9_SE_SG_Li256ELb0ELb0ELb0ELb0EEENS1_29StaticPersistentTileSchedulerILb0EEEEEEEEEvNT_6ParamsE,"",@"SHT_CUDA_INFO"
	.sectionflags	@""
	.align	4


	//----- nvinfo : EIATTR_CUDA_API_VERSION
	.align		4
        /*0000*/ 	.byte	0x04, 0x37
        /*0002*/ 	.short	(.L_72 - .L_71)
.L_71:
        /*0004*/ 	.word	0x00000082


	//----- nvinfo : EIATTR_KPARAM_INFO
	.align		4
.L_72:
        /*0008*/ 	.byte	0x04, 0x17
        /*000a*/ 	.short	(.L_74 - .L_73)
.L_73:
        /*000c*/ 	.word	0x00000000
        /*0010*/ 	.short	0x0000
        /*0012*/ 	.short	0x0000
        /*0014*/ 	.byte	0x00, 0xf0, 0x01, 0x2e


	//----- nvinfo : EIATTR_SPARSE_MMA_MASK
	.align		4
.L_74:
        /*0018*/ 	.byte	0x03, 0x50
        /*001a*/ 	.short	0x0000


	//----- nvinfo : EIATTR_MAXREG_COUNT
	.align		4
        /*001c*/ 	.byte	0x03, 0x1b
        /*001e*/ 	.short	0x00a8


	//----- nvinfo : EIATTR_MERCURY_ISA_VERSION
	.align		4
        /*0020*/ 	.byte	0x03, 0x5f
        /*0022*/ 	.short	0x0101


	//----- nvinfo : EIATTR_VRC_CTA_INIT_COUNT
	.align		4
        /*0024*/ 	.byte	0x02, 0x4a
	.zero		1
	.zero		1


	//----- nvinfo : EIATTR_EXIT_INSTR_OFFSETS
	.align		4
        /*0028*/ 	.byte	0x04, 0x1c
        /*002a*/ 	.short	(.L_76 - .L_75)


	//   ....[0]....
.L_75:
        /*002c*/ 	.word	0x00000010


	//----- nvinfo : EIATTR_MAX_THREADS
	.align		4
.L_76:
        /*0030*/ 	.byte	0x04, 0x05
        /*0032*/ 	.short	(.L_78 - .L_77)
.L_77:
        /*0034*/ 	.word	0x00000180
        /*0038*/ 	.word	0x00000001
        /*003c*/ 	.word	0x00000001


	//----- nvinfo : EIATTR_CBANK_PARAM_SIZE
	.align		4
.L_78:
        /*0040*/ 	.byte	0x03, 0x19
        /*0042*/ 	.short	0x0b80


	//----- nvinfo : EIATTR_PARAM_CBANK
	.align		4
        /*0044*/ 	.byte	0x04, 0x0a
        /*0046*/ 	.short	(.L_80 - .L_79)
	.align		4
.L_79:
        /*0048*/ 	.word	index@(.nv.constant0._ZN7cutlass13device_kernelIN5flash11enable_sm90INS1_16FlashAttnFwdSm90INS1_25CollectiveMainloopFwdSm90ILi2EN4cute5tupleIJNS5_1CILi1EEES8_S8_EEENS6_IJNS7_ILi128EEENS7_ILi80EEENS7_ILi256EEEEEELi256ENS_6half_tEfNS_4arch4Sm90ELb0ELb0ELb0ELb0ELb0ELb0ELb0ELb1ELb1ELb0ELb0ELb0EEENS1_21CollectiveEpilogueFwdINS6_IJSA_SC_SB_EEES9_SE_SG_Li256ELb0ELb0ELb0ELb0EEENS1_29StaticPersistentTileSchedulerILb0EEEEEEEEEvNT_6ParamsE)
        /*004c*/ 	.short	0x0380
        /*004e*/ 	.short	0x0b80


	//----- nvinfo : EIATTR_SW_WAR
	.align		4
.L_80:
        /*0050*/ 	.byte	0x04, 0x36
        /*0052*/ 	.short	(.L_82 - .L_81)
.L_81:
        /*0054*/ 	.word	0x00000008
.L_82:


//--------------------- .nv.info._ZN7cutlass13device_kernelIN5flash11enable_sm90INS1_16FlashAttnFwdSm90INS1_25CollectiveMainloopFwdSm90ILi2EN4cute5tupleIJNS5_1CILi2EEENS7_ILi1EEES9_EEENS6_IJNS7_ILi128EEENS7_ILi80EEENS7_ILi256EEEEEELi256ENS_6half_tEfNS_4arch4Sm90ELb0ELb0ELb0ELb0ELb0ELb0ELb0ELb1ELb1ELb0ELb0ELb0EEENS1_21CollectiveEpilogueFwdINS6_IJSB_SD_SC_EEESA_SF_SH_Li256ELb0ELb0ELb0ELb0EEENS1_29StaticPersistentTileSchedulerILb0EEEEEEEEEvNT_6ParamsE --------------------------
	.section	.nv.info._ZN7cutlass13device_kernelIN5flash11enable_sm90INS1_16FlashAttnFwdSm90INS1_25CollectiveMainloopFwdSm90ILi2EN4cute5tupleIJNS5_1CILi2EEENS7_ILi1EEES9_EEENS6_IJNS7_ILi128EEENS7_ILi80EEENS7_ILi256EEEEEELi256ENS_6half_tEfNS_4arch4Sm90ELb0ELb0ELb0ELb0ELb0ELb0ELb0ELb1ELb1ELb0ELb0ELb0EEENS1_21CollectiveEpilogueFwdINS6_IJSB_SD_SC_EEESA_SF_SH_Li256ELb0ELb0ELb0ELb0EEENS1_29StaticPersistentTileSchedulerILb0EEEEEEEEEvNT_6ParamsE,"",@"SHT_CUDA_INFO"
	.sectionflags	@""
	.align	4


	//----- nvinfo : EIATTR_CUDA_API_VERSION
	.align		4
        /*0000*/ 	.byte	0x04, 0x37
        /*0002*/ 	.short	(.L_84 - .L_83)
.L_83:
        /*0004*/ 	.word	0x00000082


	//----- nvinfo : EIATTR_KPARAM_INFO
	.align		4
.L_84:
        /*0008*/ 	.byte	0x04, 0x17
        /*000a*/ 	.short	(.L_86 - .L_85)
.L_85:
        /*000c*/ 	.word	0x00000000
        /*0010*/ 	.short	0x0000
        /*0012*/ 	.short	0x0000
        /*0014*/ 	.byte	0x00, 0xf0, 0x01, 0x2e


	//----- nvinfo : EIATTR_SPARSE_MMA_MASK
	.align		4
.L_86:
        /*0018*/ 	.byte	0x03, 0x50
        /*001a*/ 	.short	0x0000


	//----- nvinfo : EIATTR_MAXREG_COUNT
	.align		4
        /*001c*/ 	.byte	0x03, 0x1b
        /*001e*/ 	.short	0x00a8


	//----- nvinfo : EIATTR_MERCURY_ISA_VERSION
	.align		4
        /*0020*/ 	.byte	0x03, 0x5f
        /*0022*/ 	.short	0x0101


	//----- nvinfo : EIATTR_VRC_CTA_INIT_COUNT
	.align		4
        /*0024*/ 	.byte	0x02, 0x4a
	.zero		1
	.zero		1


	//----- nvinfo : EIATTR_EXIT_INSTR_OFFSETS
	.align		4
        /*0028*/ 	.byte	0x04, 0x1c
        /*002a*/ 	.short	(.L_88 - .L_87)


	//   ....[0]....
.L_87:
        /*002c*/ 	.word	0x00000010


	//----- nvinfo : EIATTR_MAX_THREADS
	.align		4
.L_88:
        /*0030*/ 	.byte	0x04, 0x05
        /*0032*/ 	.short	(.L_90 - .L_89)
.L_89:
        /*0034*/ 	.word	0x00000180
        /*0038*/ 	.word	0x00000001
        /*003c*/ 	.word	0x00000001


	//----- nvinfo : EIATTR_CBANK_PARAM_SIZE
	.align		4
.L_90:
        /*0040*/ 	.byte	0x03, 0x19
        /*0042*/ 	.short	0x0b80


	//----- nvinfo : EIATTR_PARAM_CBANK
	.align		4
        /*0044*/ 	.byte	0x04, 0x0a
        /*0046*/ 	.short	(.L_92 - .L_91)
	.align		4
.L_91:
        /*0048*/ 	.word	index@(.nv.constant0._ZN7cutlass13device_kernelIN5flash11enable_sm90INS1_16FlashAttnFwdSm90INS1_25CollectiveMainloopFwdSm90ILi2EN4cute5tupleIJNS5_1CILi2EEENS7_ILi1EEES9_EEENS6_IJNS7_ILi128EEENS7_ILi80EEENS7_ILi256EEEEEELi256ENS_6half_tEfNS_4arch4Sm90ELb0ELb0ELb0ELb0ELb0ELb0ELb0ELb1ELb1ELb0ELb0ELb0EEENS1_21CollectiveEpilogueFwdINS6_IJSB_SD_SC_EEESA_SF_SH_Li256ELb0ELb0ELb0ELb0EEENS1_29StaticPersistentTileSchedulerILb0EEEEEEEEEvNT_6ParamsE)
        /*004c*/ 	.short	0x0380
        /*004e*/ 	.short	0x0b80


	//----- nvinfo : EIATTR_SW_WAR
	.align		4
.L_92:
        /*0050*/ 	.byte	0x04, 0x36
        /*0052*/ 	.short	(.L_94 - .L_93)
.L_93:
        /*0054*/ 	.word	0x00000008
.L_94:


//--------------------- .nv.info._ZN7cutlass13device_kernelIN5flash11enable_sm90INS1_16FlashAttnFwdSm90INS1_25CollectiveMainloopFwdSm90ILi2EN4cute5tupleIJNS5_1CILi1EEES8_S8_EEENS6_IJNS7_ILi128EEENS7_ILi80EEENS7_ILi256EEEEEELi256ENS_6half_tEfNS_4arch4Sm90ELb0ELb0ELb0ELb1ELb0ELb0ELb0ELb1ELb1ELb0ELb0ELb0EEENS1_21CollectiveEpilogueFwdINS6_IJSA_SC_SB_EEES9_SE_SG_Li256ELb1ELb0ELb0ELb0EEENS1_36VarlenDynamicPersistentTileSchedulerILi128ELi80ELi256ELi32ELb0ELb0ELb1ELb0ELb1ELb1EEEEEEEEEvNT_6ParamsE --------------------------
	.section	.nv.info._ZN7cutlass13device_kernelIN5flash11enable_sm90INS1_16FlashAttnFwdSm90INS1_25CollectiveMainloopFwdSm90ILi2EN4cute5tupleIJNS5_1CILi1EEES8_S8_EEENS6_IJNS7_ILi128EEENS7_ILi80EEENS7_ILi256EEEEEELi256ENS_6half_tEfNS_4arch4Sm90ELb0ELb0ELb0ELb1ELb0ELb0ELb0ELb1ELb1ELb0ELb0ELb0EEENS1_21CollectiveEpilogueFwdINS6_IJSA_SC_SB_EEES9_SE_SG_Li256ELb1ELb0ELb0ELb0EEENS1_36VarlenDynamicPersistentTileSchedulerILi128ELi80ELi256ELi32ELb0ELb0ELb1ELb0ELb1ELb1EEEEEEEEEvNT_6ParamsE,"",@"SHT_CUDA_INFO"
	.sectionflags	@""
	.align	4


	//----- nvinfo : EIATTR_CUDA_API_VERSION
	.align		4
        /*0000*/ 	.byte	0x04, 0x37
        /*0002*/ 	.short	(.L_96 - .L_95)
.L_95:
        /*0004*/ 	.word	0x00000082


	//----- nvinfo : EIATTR_KPARAM_INFO
	.align		4
.L_96:
        /*0008*/ 	.byte	0x04, 0x17
        /*000a*/ 	.short	(.L_98 - .L_97)
.L_97:
        /*000c*/ 	.word	0x00000000
        /*0010*/ 	.short	0x0000
        /*0012*/ 	.short	0x0000
        /*0014*/ 	.byte	0x00, 0xf0, 0x01, 0x28


	//----- nvinfo : EIATTR_SPARSE_MMA_MASK
	.align		4
.L_98:
        /*0018*/ 	.byte	0x03, 0x50
        /*001a*/ 	.short	0x0000


	//----- nvinfo : EIATTR_MAXREG_COUNT
	.align		4
        /*001c*/ 	.byte	0x03, 0x1b
        /*001e*/ 	.short	0x00a8


	//----- nvinfo : EIATTR_MERCURY_ISA_VERSION
	.align		4
        /*0020*/ 	.byte	0x03, 0x5f
        /*0022*/ 	.short	0x0101


	//----- nvinfo : EIATTR_VRC_CTA_INIT_COUNT
	.align		4
        /*0024*/ 	.byte	0x02, 0x4a
	.zero		1
	.zero		1


	//----- nvinfo : EIATTR_EXIT_INSTR_OFFSETS
	.align		4
        /*0028*/ 	.byte	0x04, 0x1c
        /*002a*/ 	.short	(.L_100 - .L_99)


	//   ....[0]....
.L_99:
        /*002c*/ 	.word	0x00000010


	//----- nvinfo : EIATTR_MAX_THREADS
	.align		4
.L_100:
        /*0030*/ 	.byte	0x04, 0x05
        /*0032*/ 	.short	(.L_102 - .L_101)
.L_101:
        /*0034*/ 	.word	0x00000180
        /*0038*/ 	.word	0x00000001
        /*003c*/ 	.word	0x00000001


	//----- nvinfo : EIATTR_CBANK_PARAM_SIZE
	.align		4
.L_102:
        /*0040*/ 	.byte	0x03, 0x19
        /*0042*/ 	.short	0x0a00


	//----- nvinfo : EIATTR_PARAM_CBANK
	.align		4
        /*0044*/ 	.byte	0x04, 0x0a
        /*0046*/ 	.short	(.L_104 - .L_103)
	.align		4
.L_103:
        /*0048*/ 	.word	index@(.nv.constant0._ZN7cutlass13device_kernelIN5flash11enable_sm90INS1_16FlashAttnFwdSm90INS1_25CollectiveMainloopFwdSm90ILi2EN4cute5tupleIJNS5_1CILi1EEES8_S8_EEENS6_IJNS7_ILi128EEENS7_ILi80EEENS7_ILi256EEEEEELi256ENS_6half_tEfNS_4arch4Sm90ELb0ELb0ELb0ELb1ELb0ELb0ELb0ELb1ELb1ELb0ELb0ELb0EEENS1_21CollectiveEpilogueFwdINS6_IJSA_SC_SB_EEES9_SE_SG_Li256ELb1ELb0ELb0ELb0EEENS1_36VarlenDynamicPersistentTileSchedulerILi128ELi80ELi256ELi32ELb0ELb0ELb1ELb0ELb1ELb1EEEEEEEEEvNT_6ParamsE)
        /*004c*/ 	.short	0x0380
        /*004e*/ 	.short	0x0a00


	//----- nvinfo : EIATTR_SW_WAR
	.align		4
.L_104:
        /*0050*/ 	.byte	0x04, 0x36
        /*0052*/ 	.short	(.L_106 - .L_105)
.L_105:
        /*0054*/ 	.word	0x00000008
.L_106:


//--------------------- .nv.info._ZN7cutlass13device_kernelIN5flash11enable_sm90INS1_16FlashAttnFwdSm90INS1_25CollectiveMainloopFwdSm90ILi2EN4cute5tupleIJNS5_1CILi1EEES8_S8_EEENS6_IJNS7_ILi128EEENS7_ILi80EEENS7_ILi256EEEEEELi256ENS_6half_tEfNS_4arch4Sm90ELb0ELb0ELb0ELb1ELb0ELb1ELb0ELb1ELb1ELb0ELb0ELb0EEENS1_21CollectiveEpilogueFwdINS6_IJSA_SC_SB_EEES9_SE_SG_Li256ELb1ELb0ELb0ELb0EEENS1_36VarlenDynamicPersistentTileSchedulerILi128ELi80ELi256ELi32ELb0ELb0ELb1ELb0ELb1ELb1EEEEEEEEEvNT_6ParamsE --------------------------
	.section	.nv.info._ZN7cutlass13device_kernelIN5flash11enable_sm90INS1_16FlashAttnFwdSm90INS1_25CollectiveMainloopFwdSm90ILi2EN4cute5tupleIJNS5_1CILi1EEES8_S8_EEENS6_IJNS7_ILi128EEENS7_ILi80EEENS7_ILi256EEEEEELi256ENS_6half_tEfNS_4arch4Sm90ELb0ELb0ELb0ELb1ELb0ELb1ELb0ELb1ELb1ELb0ELb0ELb0EEENS1_21CollectiveEpilogueFwdINS6_IJSA_SC_SB_EEES9_SE_SG_Li256ELb1ELb0ELb0ELb0EEENS1_36VarlenDynamicPersistentTileSchedulerILi128ELi80ELi256ELi32ELb0ELb0ELb1ELb0ELb1ELb1EEEEEEEEEvNT_6ParamsE,"",@"SHT_CUDA_INFO"
	.sectionflags	@""
	.align	4


	//----- nvinfo : EIATTR_CUDA_API_VERSION
	.align		4
        /*0000*/ 	.byte	0x04, 0x37
        /*0002*/ 	.short	(.L_108 - .L_107)
.L_107:
        /*0004*/ 	.word	0x00000082


	//----- nvinfo : EIATTR_KPARAM_INFO
	.align		4
.L_108:
        /*0008*/ 	.byte	0x04, 0x17
        /*000a*/ 	.short	(.L_110 - .L_109)
.L_109:
        /*000c*/ 	.word	0x00000000
        /*0010*/ 	.short	0x0000
        /*0012*/ 	.short	0x0000
        /*0014*/ 	.byte	0x00, 0xf0, 0x01, 0x28


	//----- nvinfo : EIATTR_SPARSE_MMA_MASK
	.align		4
.L_110:
        /*0018*/ 	.byte	0x03, 0x50
        /*001a*/ 	.short	0x0000


	//----- nvinfo : EIATTR_MAXREG_COUNT
	.align		4
        /*001c*/ 	.byte	0x03, 0x1b
        /*001e*/ 	.short	0x00a8


	//----- nvinfo : EIATTR_MERCURY_ISA_VERSION
	.align		4
        /*0020*/ 	.byte	0x03, 0x5f
        /*0022*/ 	.short	0x0101


	//----- nvinfo : EIATTR_VRC_CTA_INIT_COUNT
	.align		4
        /*0024*/ 	.byte	0x02, 0x4a
	.zero		1
	.zero		1


	//----- nvinfo : EIATTR_EXIT_INSTR_OFFSETS
	.align		4
        /*0028*/ 	.byte	0x04, 0x1c
        /*002a*/ 	.short	(.L_112 - .L_111)


	//   ....[0]....
.L_111:
        /*002c*/ 	.word	0x00000010


	//----- nvinfo : EIATTR_MAX_THREADS
	.align		4
.L_112:
        /*0030*/ 	.byte	0x04, 0x05
        /*0032*/ 	.short	(.L_114 - .L_113)
.L_113:
        /*0034*/ 	.word	0x00000180
        /*0038*/ 	.word	0x00000001
        /*003c*/ 	.word	0x00000001


	//----- nvinfo : EIATTR_CBANK_PARAM_SIZE
	.align		4
.L_114:
        /*0040*/ 	.byte	0x03, 0x19
        /*0042*/ 	.short	0x0a00


	//----- nvinfo : EIATTR_PARAM_CBANK
	.align		4
        /*0044*/ 	.byte	0x04, 0x0a
        /*0046*/ 	.short	(.L_116 - .L_115)
	.align		4
.L_115:
        /*0048*/ 	.word	index@(.nv.constant0._ZN7cutlass13device_kernelIN5flash11enable_sm90INS1_16FlashAttnFwdSm90INS1_25CollectiveMainloopFwdSm90ILi2EN4cute5tupleIJNS5_1CILi1EEES8_S8_EEENS6_IJNS7_ILi128EEENS7_ILi80EEENS7_ILi256EEEEEELi256ENS_6half_tEfNS_4arch4Sm90ELb0ELb0ELb0ELb1ELb0ELb1ELb0ELb1ELb1ELb0ELb0ELb0EEENS1_21CollectiveEpilogueFwdINS6_IJSA_SC_SB_EEES9_SE_SG_Li256ELb1ELb0ELb0ELb0EEENS1_36VarlenDynamicPersistentTileSchedulerILi128ELi80ELi256ELi32ELb0ELb0ELb1ELb0ELb1ELb1EEEEEEEEEvNT_6ParamsE)
        /*004c*/ 	.short	0x0380
        /*004e*/ 	.short	0x0a00


	//----- nvinfo : EIATTR_SW_WAR
	.align		4
.L_116:
        /*0050*/ 	.byte	0x04, 0x36
        /*0052*/ 	.short	(.L_118 - .L_117)
.L_117:
        /*0054*/ 	.word	0x00000008
.L_118:


//--------------------- .nv.info._ZN7cutlass13device_kernelIN5flash11enable_sm90INS1_16FlashAttnFwdSm90INS1_25CollectiveMainloopFwdSm90ILi2EN4cute5tupleIJNS5_1CILi1EEES8_S8_EEENS6_IJNS7_ILi128EEENS7_ILi64EEENS7_ILi256EEEEEELi256ENS_6half_tEfNS_4arch4Sm90ELb0ELb1ELb0ELb0ELb0ELb0ELb0ELb1ELb1ELb0ELb0ELb0EEENS1_21CollectiveEpilogueFwdINS6_IJSA_SC_SB_EEES9_SE_SG_Li256ELb0ELb0ELb0ELb0EEENS1_30DynamicPersistentTileSchedulerILi256ELi32ELb0ELb0ELb1EEEEEEEEEvNT_6ParamsE --------------------------
	.section	.nv.info._ZN7cutlass13device_kernelIN5flash11enable_sm90INS1_16FlashAttnFwdSm90INS1_25CollectiveMainloopFwdSm90ILi2EN4cute5tupleIJNS5_1CILi1EEES8_S8_EEENS6_IJNS7_ILi128EEENS7_ILi64EEENS7_ILi256EEEEEELi256ENS_6half_tEfNS_4arch4Sm90ELb0ELb1ELb0ELb0ELb0ELb0ELb0ELb1ELb1ELb0ELb0ELb0EEENS1_21CollectiveEpilogueFwdINS6_IJSA_SC_SB_EEES9_SE_SG_Li256ELb0ELb0ELb0ELb0EEENS1_30DynamicPersistentTileSchedulerILi256ELi32ELb0ELb0ELb1EEEEEEEEEvNT_6ParamsE,"",@"SHT_CUDA_INFO"
	.sectionflags	@""
	.align	4


	//----- nvinfo : EIATTR_CUDA_API_VERSION
	.align		4
        /*0000*/ 	.byte	0x04, 0x37
        /*0002*/ 	.short	(.L_120 - .L_119)
.L_119:
        /*0004*/ 	.word	0x00000082


	//----- nvinfo : EIATTR_KPARAM_INFO
	.align		4
.L_120:
        /*0008*/ 	.byte	0x04, 0x17
        /*000a*/ 	.short	(.L_122 - .L_121)
.L_121:
        /*000c*/ 	.word	0x00000000
        /*0010*/ 	.short	0x0000
        /*0012*/ 	.short	0x0000
        /*0014*/ 	.byte	0x00, 0xf0, 0x01, 0x2e


	//----- nvinfo : EIATTR_SPARSE_MMA_MASK
	.align		4
.L_122:
        /*0018*/ 	.byte	0x03, 0x50
        /*001a*/ 	.short	0x0000


	//----- nvinfo : EIATTR_MAXREG_COUNT
	.align		4
        /*001c*/ 	.byte	0x03, 0x1b
        /*001e*/ 	.short	0x00a8


	//----- nvinfo : EIATTR_MERCURY_ISA_VERSION
	.align		4
        /*0020*/ 	.byte	0x03, 0x5f
        /*0022*/ 	.short	0x0101


	//----- nvinfo : EIATTR_VRC_CTA_INIT_COUNT
	.align		4
        /*0024*/ 	.byte	0x02, 0x4a
	.zero		1
	.zero		1


	//----- nvinfo : EIATTR_EXIT_INSTR_OFFSETS
	.align		4
        /*0028*/ 	.byte	0x04, 0x1c
        /*002a*/ 	.short	(.L_124 - .L_123)


	//   ....[0]....
.L_123:
        /*002c*/ 	.word	0x00000010


	//----- nvinfo : EIATTR_MAX_THREADS
	.align		4
.L_124:
        /*0030*/ 	.byte	0x04, 0x05
        /*0032*/ 	.short	(.L_126 - .L_125)
.L_125:
        /*0034*/ 	.word	0x00000180
        /*0038*/ 	.word	0x00000001
        /*003c*/ 	.word	0x00000001


	//----- nvinfo : EIATTR_CBANK_PARAM_SIZE
	.align		4
.L_126:
        /*0040*/ 	.byte	0x03, 0x19
        /*0042*/ 	.short	0x0b80


	//----- nvinfo : EIATTR_PARAM_CBANK
	.align		4
        /*0044*/ 	.byte	0x04, 0x0a
        /*0046*/ 	.short	(.L_128 - .L_127)
	.align		4
.L_127:
        /*0048*/ 	.word	index@(.nv.constant0._ZN7cutlass13device_kernelIN5flash11enable_sm90INS1_16FlashAttnFwdSm90INS1_25CollectiveMainloopFwdSm90ILi2EN4cute5tupleIJNS5_1CILi1EEES8_S8_EEENS6_IJNS7_ILi128EEENS7_ILi64EEENS7_ILi256EEEEEELi256ENS_6half_tEfNS_4arch4Sm90ELb0ELb1ELb0ELb0ELb0ELb0ELb0ELb1ELb1ELb0ELb0ELb0EEENS1_21CollectiveEpilogueFwdINS6_IJSA_SC_SB_EEES9_SE_SG_Li256ELb0ELb0ELb0ELb0EEENS1_30DynamicPersistentTileSchedulerILi256ELi32ELb0ELb0ELb1EEEEEEEEEvNT_6ParamsE)
        /*004c*/ 	.short	0x0380
        /*004e*/ 	.short	0x0b80


	//----- nvinfo : EIATTR_SW_WAR
	.align		4
.L_128:
        /*0050*/ 	.byte	0x04, 0x36
        /*0052*/ 	.short	(.L_130 - .L_129)
.L_129:
        /*0054*/ 	.word	0x00000008
.L_130:


//--------------------- .nv.info._ZN7cutlass13device_kernelIN5flash11enable_sm90INS1_16FlashAttnFwdSm90INS1_25CollectiveMainloopFwdSm90ILi2EN4cute5tupleIJNS5_1CILi1EEES8_S8_EEENS6_IJNS7_ILi128EEENS7_ILi64EEENS7_ILi256EEEEEELi256ENS_6half_tEfNS_4arch4Sm90ELb0ELb1ELb0ELb1ELb0ELb0ELb0ELb1ELb1ELb0ELb0ELb0EEENS1_21CollectiveEpilogueFwdINS6_IJSA_SC_SB_EEES9_SE_SG_Li256ELb1ELb0ELb0ELb0EEENS1_36VarlenDynamicPersistentTileSchedulerILi128ELi64ELi256ELi32ELb0ELb0ELb1ELb1ELb0ELb1EEEEEEEEEvNT_6ParamsE --------------------------
	.section	.nv.info._ZN7cutlass13device_kernelIN5flash11enable_sm90INS1_16FlashAttnFwdSm90INS1_25CollectiveMainloopFwdSm90ILi2EN4cute5tupleIJNS5_1CILi1EEES8_S8_EEENS6_IJNS7_ILi128EEENS7_ILi64EEENS7_ILi256EEEEEELi256ENS_6half_tEfNS_4arch4Sm90ELb0ELb1ELb0ELb1ELb0ELb0ELb0ELb1ELb1ELb0ELb0ELb0EEENS1_21CollectiveEpilogueFwdINS6_IJSA_SC_SB_EEES9_SE_SG_Li256ELb1ELb0ELb0ELb0EEENS1_36VarlenDynamicPersistentTileSchedulerILi128ELi64ELi256ELi32ELb0ELb0ELb1ELb1ELb0ELb1EEEEEEEEEvNT_6ParamsE,"",@"SHT_CUDA_INFO"
	.sectionflags	@""
	.align	4


	//----- nvinfo : EIATTR_CUDA_API_VERSION
	.align		4
        /*0000*/ 	.byte	0x04, 0x37
        /*0002*/ 	.short	(.L_132 - .L_131)
.L_131:
        /*0004*/ 	.word	0x00000082


	//----- nvinfo : EIATTR_KPARAM_INFO
	.align		4
.L_132:
        /*0008*/ 	.byte	0x04, 0x17
        /*000a*/ 	.short	(.L_134 - .L_133)
.L_133:
        /*000c*/ 	.word	0x00000000
        /*0010*/ 	.short	0x0000
        /*0012*/ 	.short	0x0000
        /*0014*/ 	.byte	0x00, 0xf0, 0x01, 0x28


	//----- nvinfo : EIATTR_SPARSE_MMA_MASK
	.align		4
.L_134:
        /*0018*/ 	.byte	0x03, 0x50
        /*001a*/ 	.short	0x0000


	//----- nvinfo : EIATTR_MAXREG_COUNT
	.align		4
        /*001c*/ 	.byte	0x03, 0x1b
        /*001e*/ 	.short	0x00a8


	//----- nvinfo : EIATTR_MERCURY_ISA_VERSION
	.align		4
        /*0020*/ 	.byte	0x03, 0x5f
        /*0022*/ 	.short	0x0101


	//----- nvinfo : EIATTR_VRC_CTA_INIT_COUNT
	.align		4
        /*0024*/ 	.byte	0x02, 0x4a
	.zero		1
	.zero		1


	//----- nvinfo : EIATTR_EXIT_INSTR_OFFSETS
	.align		4
        /*0028*/ 	.byte	0x04, 0x1c
        /*002a*/ 	.short	(.L_136 - .L_135)


	//   ....[0]....
.L_135:
        /*002c*/ 	.word	0x00000010


	//----- nvinfo : EIATTR_MAX_THREADS
	.align		4
.L_136:
        /*0030*/ 	.byte	0x04, 0x05
        /*0032*/ 	.short	(.L_138 - .L_137)
.L_137:
        /*0034*/ 	.word	0x00000180
        /*0038*/ 	.word	0x00000001
        /*003c*/ 	.word	0x00000001


	//----- nvinfo : EIATTR_CBANK_PARAM_SIZE
	.align		4
.L_138:
        /*0040*/ 	.byte	0x03, 0x19
        /*0042*/ 	.short	0x0a00


	//----- nvinfo : EIATTR_PARAM_CBANK
	.align		4
        /*0044*/ 	.byte	0x04, 0x0a
        /*0046*/ 	.short	(.L_140 - .L_139)
	.align		4
.L_139:
        /*0048*/ 	.word	index@(.nv.constant0._ZN7cutlass13device_kernelIN5flash11enable_sm90INS1_16FlashAttnFwdSm90INS1_25CollectiveMainloopFwdSm90ILi2EN4cute5tupleIJNS5_1CILi1EEES8_S8_EEENS6_IJNS7_ILi128EEENS7_ILi64EEENS7_ILi256EEEEEELi256ENS_6half_tEfNS_4arch4Sm90ELb0ELb1ELb0ELb1ELb0ELb0ELb0ELb1ELb1ELb0ELb0ELb0EEENS1_21CollectiveEpilogueFwdINS6_IJSA_SC_SB_EEES9_SE_SG_Li256ELb1ELb0ELb0ELb0EEENS1_36VarlenDynamicPersistentTileSchedulerILi128ELi64ELi256ELi32ELb0ELb0ELb1ELb1ELb0ELb1EEEEEEEEEvNT_6ParamsE)
        /*004c*/ 	.short	0x0380
        /*004e*/ 	.short	0x0a00


	//----- nvinfo : EIATTR_SW_WAR
	.align		4
.L_140:
        /*0050*/ 	.byte	0x04, 0x36
        /*0052*/ 	.short	(.L_142 - .L_141)
.L_141:
        /*0054*/ 	.word	0x00000008
.L_142:


//--------------------- .nv.info._ZN7cutlass13device_kernelIN5flash11enable_sm90INS1_16FlashAttnFwdSm90INS1_25CollectiveMainloopFwdSm90ILi2EN4cute5tupleIJNS5_1CILi1EEES8_S8_EEENS6_IJNS7_ILi128EEENS7_ILi64EEENS7_ILi256EEEEEELi256ENS_6half_tEfNS_4arch4Sm90ELb0ELb1ELb0ELb1ELb0ELb1ELb0ELb1ELb1ELb0ELb0ELb0EEENS1_21CollectiveEpilogueFwdINS6_IJSA_SC_SB_EEES9_SE_SG_Li256ELb1ELb0ELb0ELb0EEENS1_36VarlenDynamicPersistentTileSchedulerILi128ELi64ELi256ELi32ELb0ELb0ELb1ELb1ELb0ELb1EEEEEEEEEvNT_6ParamsE --------------------------
	.section	.nv.info._ZN7cutlass13device_kernelIN5flash11enable_sm90INS1_16FlashAttnFwdSm90INS1_25CollectiveMainloopFwdSm90ILi2EN4cute5tupleIJNS5_1CILi1EEES8_S8_EEENS6_IJNS7_ILi128EEENS7_ILi64EEENS7_ILi256EEEEEELi256ENS_6half_tEfNS_4arch4Sm90ELb0ELb1ELb0ELb1ELb0ELb1ELb0ELb1ELb1ELb0ELb0ELb0EEENS1_21CollectiveEpilogueFwdINS6_IJSA_SC_SB_EEES9_SE_SG_Li256ELb1ELb0ELb0ELb0EEENS1_36VarlenDynamicPersistentTileSchedulerILi128ELi64ELi256ELi32ELb0ELb0ELb1ELb1ELb0ELb1EEEEEEEEEvNT_6ParamsE,"",@"SHT_CUDA_INFO"
	.sectionflags	@""
	.align	4


	//----- nvinfo : EIATTR_CUDA_API_VERSION
	.align		4
        /*0000*/ 	.byte	0x04, 0x37
        /*0002*/ 	.short	(.L_144 - .L_143)
.L_143:
        /*0004*/ 	.word	0x00000082


	//----- nvinfo : EIATTR_KPARAM_INFO
	.align		4
.L_144:
        /*0008*/ 	.byte	0x04, 0x17
        /*000a*/ 	.short	(.L_146 - .L_145)
.L_145:
        /*000c*/ 	.word	0x00000000
        /*0010*/ 	.short	0x0000
        /*0012*/ 	.short	0x0000
        /*0014*/ 	.byte	0x00, 0xf0, 0x01, 0x28


	//----- nvinfo : EIATTR_SPARSE_MMA_MASK
	.align		4
.L_146:
        /*0018*/ 	.byte	0x03, 0x50
        /*001a*/ 	.short	0x0000


	//----- nvinfo : EIATTR_MAXREG_COUNT
	.align		4
        /*001c*/ 	.byte	0x03, 0x1b
        /*001e*/ 	.short	0x00a8


	//----- nvinfo : EIATTR_MERCURY_ISA_VERSION
	.align		4
        /*0020*/ 	.byte	0x03, 0x5f
        /*0022*/ 	.short	0x0101


	//----- nvinfo : EIATTR_VRC_CTA_INIT_COUNT
	.align		4
        /*0024*/ 	.byte	0x02, 0x4a
	.zero		1
	.zero		1


	//----- nvinfo : EIATTR_EXIT_INSTR_OFFSETS
	.align		4
        /*0028*/ 	.byte	0x04, 0x1c
        /*002a*/ 	.short	(.L_148 - .L_147)


	//   ....[0]....
.L_147:
        /*002c*/ 	.word	0x00000010


	//----- nvinfo : EIATTR_MAX_THREADS
	.align		4
.L_148:
        /*0030*/ 	.byte	0x04, 0x05
        /*0032*/ 	.short	(.L_150 - .L_149)
.L_149:
        /*0034*/ 	.word	0x00000180
        /*0038*/ 	.word	0x00000001
        /*003c*/ 	.word	0x00000001


	//----- nvinfo : EIATTR_CBANK_PARAM_SIZE
	.align		4
.L_150:
        /*0040*/ 	.byte	0x03, 0x19
        /*0042*/ 	.short	0x0a00


	//----- nvinfo : EIATTR_PARAM_CBANK
	.align		4
        /*0044*/ 	.byte	0x04, 0x0a
        /*0046*/ 	.short	(.L_152 - .L_151)
	.align		4
.L_151:
        /*0048*/ 	.word	index@(.nv.constant0._ZN7cutlass13device_kernelIN5flash11enable_sm90INS1_16FlashAttnFwdSm90INS1_25CollectiveMainloopFwdSm90ILi2EN4cute5tupleIJNS5_1CILi1EEES8_S8_EEENS6_IJNS7_ILi128EEENS7_ILi64EEENS7_ILi256EEEEEELi256ENS_6half_tEfNS_4arch4Sm90ELb0ELb1ELb0ELb1ELb0ELb1ELb0ELb1ELb1ELb0ELb0ELb0EEENS1_21CollectiveEpilogueFwdINS6_IJSA_SC_SB_EEES9_SE_SG_Li256ELb1ELb0ELb0ELb0EEENS1_36VarlenDynamicPersistentTileSchedulerILi128ELi64ELi256ELi32ELb0ELb0ELb1ELb1ELb0ELb1EEEEEEEEEvNT_6ParamsE)
        /*004c*/ 	.short	0x0380
        /*004e*/ 	.short	0x0a00


	//----- nvinfo : EIATTR_SW_WAR
	.align		4
.L_152:
        /*0050*/ 	.byte	0x04, 0x36
        /*0052*/ 	.short	(.L_154 - .L_153)
.L_153:
        /*0054*/ 	.word	0x00000008
.L_154:


//--------------------- .nv.info._ZN7cutlass13device_kernelIN5flash11enable_sm90INS1_16FlashAttnFwdSm90INS1_25CollectiveMainloopFwdSm90ILi2EN4cute5tupleIJNS5_1CILi1EEES8_S8_EEENS6_IJNS7_ILi128EEENS7_ILi80EEENS7_ILi256EEEEEELi256ENS_6half_tEfNS_4arch4Sm90ELb1ELb0ELb0ELb0ELb0ELb0ELb0ELb1ELb1ELb0ELb0ELb0EEENS1_21CollectiveEpilogueFwdINS6_IJSA_SC_SB_EEES9_SE_SG_Li256ELb0ELb0ELb0ELb0EEENS1_30DynamicPersistentTileSchedulerILi256ELi32ELb0ELb0ELb1EEEEEEEEEvNT_6ParamsE --------------------------
	.section	.nv.info._ZN7cutlass13device_kernelIN5flash11enable_sm90INS1_16FlashAttnFwdSm90INS1_25CollectiveMainloopFwdSm90ILi2EN4cute5tupleIJNS5_1CILi1EEES8_S8_EEENS6_IJNS7_ILi128EEENS7_ILi80EEENS7_ILi256EEEEEELi256ENS_6half_tEfNS_4arch4Sm90ELb1ELb0ELb0ELb0ELb0ELb0ELb0ELb1ELb1ELb0ELb0ELb0EEENS1_21CollectiveEpilogueFwdINS6_IJSA_SC_SB_EEES9_SE_SG_Li256ELb0ELb0ELb0ELb0EEENS1_30DynamicPersistentTileSchedulerILi256ELi32ELb0ELb0ELb1EEEEEEEEEvNT_6ParamsE,"",@"SHT_CUDA_INFO"
	.sectionflags	@""
	.align	4


	//----- nvinfo : EIATTR_CUDA_API_VERSION
	.align		4
        /*0000*/ 	.byte	0x04, 0x37
        /*0002*/ 	.short	(.L_156 - .L_155)
.L_155:
        /*0004*/ 	.word	0x00000082


	//----- nvinfo : EIATTR_KPARAM_INFO
	.align		4
.L_156:
        /*0008*/ 	.byte	0x04, 0x17
        /*000a*/ 	.short	(.L_158 - .L_157)
.L_157:
        /*000c*/ 	.word	0x00000000
        /*0010*/ 	.short	0x0000
        /*0012*/ 	.short	0x0000
        /*0014*/ 	.byte	0x00, 0xf0, 0x01, 0x2e


	//----- nvinfo : EIATTR_SPARSE_MMA_MASK
	.align		4
.L_158:
        /*0018*/ 	.byte	0x03, 0x50
        /*001a*/ 	.short	0x0000


	//----- nvinfo : EIATTR_MAXREG_COUNT
	.align		4
        /*001c*/ 	.byte	0x03, 0x1b
        /*001e*/ 	.short	0x00a8


	//----- nvinfo : EIATTR_MERCURY_ISA_VERSION
	.align		4
        /*0020*/ 	.byte	0x03, 0x5f
        /*0022*/ 	.short	0x0101


	//----- nvinfo : EIATTR_VRC_CTA_INIT_COUNT
	.align		4
        /*0024*/ 	.byte	0x02, 0x4a
	.zero		1
	.zero		1


	//----- nvinfo : EIATTR_EXIT_INSTR_OFFSETS
	.align		4
        /*0028*/ 	.byte	0x04, 0x1c
        /*002a*/ 	.short	(.L_160 - .L_159)


	//   ....[0]....
.L_159:
        /*002c*/ 	.word	0x00000010


	//----- nvinfo : EIATTR_MAX_THREADS
	.align		4
.L_160:
        /*0030*/ 	.byte	0x04, 0x05
        /*0032*/ 	.short	(.L_162 - .L_161)
.L_161:
        /*0034*/ 	.word	0x00000180
        /*0038*/ 	.word	0x00000001
        /*003c*/ 	.word	0x00000001


	//----- nvinfo : EIATTR_CBANK_PARAM_SIZE
	.align		4
.L_162:
        /*0040*/ 	.byte	0x03, 0x19
        /*0042*/ 	.short	0x0b80


	//----- nvinfo : EIATTR_PARAM_CBANK
	.align		4
        /*0044*/ 	.byte	0x04, 0x0a
        /*0046*/ 	.short	(.L_164 - .L_163)
	.align		4
.L_163:
        /*0048*/ 	.word	index@(.nv.constant0._ZN7cutlass13device_kernelIN5flash11enable_sm90INS1_16FlashAttnFwdSm90INS1_25CollectiveMainloopFwdSm90ILi2EN4cute5tupleIJNS5_1CILi1EEES8_S8_EEENS6_IJNS7_ILi128EEENS7_ILi80EEENS7_ILi256EEEEEELi256ENS_6half_tEfNS_4arch4Sm90ELb1ELb0ELb0ELb0ELb0ELb0ELb0ELb1ELb1ELb0ELb0ELb0EEENS1_21CollectiveEpilogueFwdINS6_IJSA_SC_SB_EEES9_SE_SG_Li256ELb0ELb0ELb0ELb0EEENS1_30DynamicPersistentTileSchedulerILi256ELi32ELb0ELb0ELb1EEEEEEEEEvNT_6ParamsE)
        /*004c*/ 	.short	0x0380
        /*004e*/ 	.short	0x0b80


	//----- nvinfo : EIATTR_SW_WAR
	.align		4
.L_164:
        /*0050*/ 	.byte	0x04, 0x36
        /*0052*/ 	.short	(.L_166 - .L_165)
.L_165:
        /*0054*/ 	.word	0x00000008
.L_166:


//--------------------- .nv.info._ZN7cutlass13device_kernelIN5flash11enable_sm90INS1_16FlashAttnFwdSm90INS1_25CollectiveMainloopFwdSm90ILi2EN4cute5tupleIJNS5_1CILi1EEES8_S8_EEENS6_IJNS7_ILi128EEENS7_ILi80EEENS7_ILi256EEEEEELi256ENS_6half_tEfNS_4arch4Sm90ELb1ELb0ELb0ELb1ELb0ELb0ELb0ELb1ELb1ELb0ELb0ELb0EEENS1_21CollectiveEpilogueFwdINS6_IJSA_SC_SB_EEES9_SE_SG_Li256ELb1ELb0ELb0ELb0EEENS1_36VarlenDynamicPersistentTileSchedulerILi128ELi80ELi256ELi32ELb0ELb0ELb1ELb1ELb1ELb1EEEEEEEEEvNT_6ParamsE --------------------------
	.section	.nv.info._ZN7cutlass13device_kernelIN5flash11enable_sm90INS1_16FlashAttnFwdSm90INS1_25CollectiveMainloopFwdSm90ILi2EN4cute5tupleIJNS5_1CILi1EEES8_S8_EEENS6_IJNS7_ILi128EEENS7_ILi80EEENS7_ILi256EEEEEELi256ENS_6half_tEfNS_4arch4Sm90ELb1ELb0ELb0ELb1ELb0ELb0ELb0ELb1ELb1ELb0ELb0ELb0EEENS1_21CollectiveEpilogueFwdINS6_IJSA_SC_SB_EEES9_SE_SG_Li256ELb1ELb0ELb0ELb0EEENS1_36VarlenDynamicPersistentTileSchedulerILi128ELi80ELi256ELi32ELb0ELb0ELb1ELb1ELb1ELb1EEEEEEEEEvNT_6ParamsE,"",@"SHT_CUDA_INFO"
	.sectionflags	@""
	.align	4


	//----- nvinfo : EIATTR_CUDA_API_VERSION
	.align		4
        /*0000*/ 	.byte	0x04, 0x37
        /*0002*/ 	.short	(.L_168 - .L_167)
.L_167:
        /*0004*/ 	.word	0x00000082


	//----- nvinfo : EIATTR_KPARAM_INFO
	.align		4
.L_168:
        /*0008*/ 	.byte	0x04, 0x17
        /*000a*/ 	.short	(.L_170 - .L_169)
.L_169:
        /*000c*/ 	.word	0x00000000
        /*0010*/ 	.short	0x0000
        /*0012*/ 	.short	0x0000
        /*0014*/ 	.byte	0x00, 0xf0, 0x01, 0x28


	//----- nvinfo : EIATTR_SPARSE_MMA_MASK
	.align		4
.L_170:
        /*0018*/ 	.byte	0x03, 0x50
        /*001a*/ 	.short	0x0000


	//----- nvinfo : EIATTR_MAXREG_COUNT
	.align		4
        /*001c*/ 	.byte	0x03, 0x1b
        /*001e*/ 	.short	0x00a8


	//----- nvinfo : EIATTR_MERCURY_ISA_VERSION
	.align		4
        /*0020*/ 	.byte	0x03, 0x5f
        /*0022*/ 	.short	0x0101


	//----- nvinfo : EIATTR_VRC_CTA_INIT_COUNT
	.align		4
        /*0024*/ 	.byte	0x02, 0x4a
	.zero		1
	.zero		1


	//----- nvinfo : EIATTR_EXIT_INSTR_OFFSETS
	.align		4
        /*0028*/ 	.byte	0x04, 0x1c
        /*002a*/ 	.short	(.L_172 - .L_171)


	//   ....[0]....
.L_171:
        /*002c*/ 	.word	0x00000010


	//----- nvinfo : EIATTR_MAX_THREADS
	.align		4
.L_172:
        /*0030*/ 	.byte	0x04, 0x05
        /*0032*/ 	.short	(.L_174 - .L_173)
.L_173:
        /*0034*/ 	.word	0x00000180
        /*0038*/ 	.word	0x00000001
        /*003c*/ 	.word	0x00000001


	//----- nvinfo : EIATTR_CBANK_PARAM_SIZE
	.align		4
.L_174:
        /*0040*/ 	.byte	0x03, 0x19
        /*0042*/ 	.short	0x0a00


	//----- nvinfo : EIATTR_PARAM_CBANK
	.align		4
        /*0044*/ 	.byte	0x04, 0x0a
        /*0046*/ 	.short	(.L_176 - .L_175)
	.align		4
.L_175:
        /*0048*/ 	.word	index@(.nv.constant0._ZN7cutlass13device_kernelIN5flash11enable_sm90INS1_16FlashAttnFwdSm90INS1_25CollectiveMainloopFwdSm90ILi2EN4cute5tupleIJNS5_1CILi1EEES8_S8_EEENS6_IJNS7_ILi128EEENS7_ILi80EEENS7_ILi256EEEEEELi256ENS_6half_tEfNS_4arch4Sm90ELb1ELb0ELb0ELb1ELb0ELb0ELb0ELb1ELb1ELb0ELb0ELb0EEENS1_21CollectiveEpilogueFwdINS6_IJSA_SC_SB_EEES9_SE_SG_Li256ELb1ELb0ELb0ELb0EEENS1_36VarlenDynamicPersistentTileSchedulerILi128ELi80ELi256ELi32ELb0ELb0ELb1ELb1ELb1ELb1EEEEEEEEEvNT_6ParamsE)
        /*004c*/ 	.short	0x0380
        /*004e*/ 	.short	0x0a00


	//----- nvinfo : EIATTR_SW_WAR
	.align		4
.L_176:
        /*0050*/ 	.byte	0x04, 0x36
        /*0052*/ 	.short	(.L_178 - .L_177)
.L_177:
        /*0054*/ 	.word	0x00000008
.L_178:


//--------------------- .nv.info._ZN7cutlass13device_kernelIN5flash11enable_sm90INS1_16FlashAttnFwdSm90INS1_25CollectiveMainloopFwdSm90ILi2EN4cute5tupleIJNS5_1CILi1EEES8_S8_EEENS6_IJNS7_ILi128EEENS7_ILi80EEENS7_ILi256EEEEEELi256ENS_6half_tEfNS_4arch4Sm90ELb1ELb0ELb0ELb1ELb0ELb1ELb0ELb1ELb1ELb0ELb0ELb0EEENS1_21CollectiveEpilogueFwdINS6_IJSA_SC_SB_EEES9_SE_SG_Li256ELb1ELb0ELb0ELb0EEENS1_36VarlenDynamicPersistentTileSchedulerILi128ELi80ELi256ELi32ELb0ELb0ELb1ELb1ELb1ELb1EEEEEEEEEvNT_6ParamsE --------------------------
	.section	.nv.info._ZN7cutlass13device_kernelIN5flash11enable_sm90INS1_16FlashAttnFwdSm90INS1_25CollectiveMainloopFwdSm90ILi2EN4cute5tupleIJNS5_1CILi1EEES8_S8_EEENS6_IJNS7_ILi128EEENS7_ILi80EEENS7_ILi256EEEEEELi256ENS_6half_tEfNS_4arch4Sm90ELb1ELb0ELb0ELb1ELb0ELb1ELb0ELb1ELb1ELb0ELb0ELb0EEENS1_21CollectiveEpilogueFwdINS6_IJSA_SC_SB_EEES9_SE_SG_Li256ELb1ELb0ELb0ELb0EEENS1_36VarlenDynamicPersistentTileSchedulerILi128ELi80ELi256ELi32ELb0ELb0ELb1ELb1ELb1ELb1EEEEEEEEEvNT_6ParamsE,"",@"SHT_CUDA_INFO"
	.sectionflags	@""
	.align	4


	//----- nvinfo : EIATTR_CUDA_API_VERSION
	.align		4
        /*0000*/ 	.byte	0x04, 0x37
        /*0002*/ 	.short	(.L_180 - .L_179)
.L_179:
        /*0004*/ 	.word	0x00000082


	//----- nvinfo : EIATTR_KPARAM_INFO
	.align		4
.L_180:
        /*0008*/ 	.byte	0x04, 0x17
        /*000a*/ 	.short	(.L_182 - .L_181)
.L_181:
        /*000c*/ 	.word	0x00000000
        /*0010*/ 	.short	0x0000
        /*0012*/ 	.short	0x0000
        /*0014*/ 	.byte	0x00, 0xf0, 0x01, 0x28


	//----- nvinfo : EIATTR_SPARSE_MMA_MASK
	.align		4
.L_182:
        /*0018*/ 	.byte	0x03, 0x50
        /*001a*/ 	.short	0x0000


	//----- nvinfo : EIATTR_MAXREG_COUNT
	.align		4
        /*001c*/ 	.byte	0x03, 0x1b
        /*001e*/ 	.short	0x00a8


	//----- nvinfo : EIATTR_MERCURY_ISA_VERSION
	.align		4
        /*0020*/ 	.byte	0x03, 0x5f
        /*0022*/ 	.short	0x0101


	//----- nvinfo : EIATTR_VRC_CTA_INIT_COUNT
	.align		4
        /*0024*/ 	.byte	0x02, 0x4a
	.zero		1
	.zero		1


	//----- nvinfo : EIATTR_EXIT_INSTR_OFFSETS
	.align		4
        /*0028*/ 	.byte	0x04, 0x1c
        /*002a*/ 	.short	(.L_184 - .L_183)


	//   ....[0]....
.L_183:
        /*002c*/ 	.word	0x00000010


	//----- nvinfo : EIATTR_MAX_THREADS
	.align		4
.L_184:
        /*0030*/ 	.byte	0x04, 0x05
        /*0032*/ 	.short	(.L_186 - .L_185)
.L_185:
        /*0034*/ 	.word	0x00000180
        /*0038*/ 	.word	0x00000001
        /*003c*/ 	.word	0x00000001


	//----- nvinfo : EIATTR_CBANK_PARAM_SIZE
	.align		4
.L_186:
        /*0040*/ 	.byte	0x03, 0x19
        /*0042*/ 	.short	0x0a00


	//----- nvinfo : EIATTR_PARAM_CBANK
	.align		4
        /*0044*/ 	.byte	0x04, 0x0a
        /*0046*/ 	.short	(.L_188 - .L_187)
	.align		4
.L_187:
        /*0048*/ 	.word	index@(.nv.constant0._ZN7cutlass13device_kernelIN5flash11enable_sm90INS1_16FlashAttnFwdSm90INS1_25CollectiveMainloopFwdSm90ILi2EN4cute5tupleIJNS5_1CILi1EEES8_S8_EEENS6_IJNS7_ILi128EEENS7_ILi80EEENS7_ILi256EEEEEELi256ENS_6half_tEfNS_4arch4Sm90ELb1ELb0ELb0ELb1ELb0ELb1ELb0ELb1ELb1ELb0ELb0ELb0EEENS1_21CollectiveEpilogueFwdINS6_IJSA_SC_SB_EEES9_SE_SG_Li256ELb1ELb0ELb0ELb0EEENS1_36VarlenDynamicPersistentTileSchedulerILi128ELi80ELi256ELi32ELb0ELb0ELb1ELb1ELb1ELb1EEEEEEEEEvNT_6ParamsE)
        /*004c*/ 	.short	0x0380
        /*004e*/ 	.short	0x0a00


	//----- nvinfo : EIATTR_SW_WAR
	.align		4
.L_188:
        /*0050*/ 	.byte	0x04, 0x36
        /*0052*/ 	.short	(.L_190 - .L_189)
.L_189:
        /*0054*/ 	.word	0x00000008
.L_190:


//--------------------- .nv.callgraph             --------------------------
	.section	.nv.callgraph,"",@"SHT_CUDA_CALLGRAPH"
	.align	4
	.sectionentsize	8
	.align		4
        /*0000*/ 	.word	0x00000000
	.align		4
        /*0004*/ 	.word	0xffffffff
	.align		4
        /*0008*/ 	.word	0x00000000
	.align		4
        /*000c*/ 	.word	0xfffffffe
	.align		4
        /*0010*/ 	.word	0x00000000
	.align		4
        /*0014*/ 	.word	0xfffffffd
	.align		4
        /*0018*/ 	.word	0x00000000
	.align		4
        /*001c*/ 	.word	0xfffffffc


//--------------------- .nv.constant4             --------------------------
	.section	.nv.constant4,"a",@progbits
	.align	8
	.align		8
.nv.constant4:
        /*0000*/ 	.dword	_ZN66_INTERNAL_4283bf05_30_flash_fwd_hdim256_fp16_sm90_cu_ee213261_37744cuda3std3__45__cpo5beginE
	.align		8
        /*0008*/ 	.dword	_ZN66_INTERNAL_4283bf05_30_flash_fwd_hdim256_fp16_sm90_cu_ee213261_37744cuda3std3__45__cpo3endE
	.align		8
        /*0010*/ 	.dword	_ZN66_INTERNAL_4283bf05_30_flash_fwd_hdim256_fp16_sm90_cu_ee213261_37744cuda3std3__45__cpo6cbeginE
	.align		8
        /*0018*/ 	.dword	_ZN66_INTERNAL_4283bf05_30_flash_fwd_hdim256_fp16_sm90_cu_ee213261_37744cuda3std3__45__cpo4cendE
	.align		8
        /*0020*/ 	.dword	_ZN66_INTERNAL_4283bf05_30_flash_fwd_hdim256_fp16_sm90_cu_ee213261_37744cuda3std3__468_GLOBAL__N__4283bf05_30_flash_fwd_hdim256_fp16_sm90_cu_ee213261_37746ignoreE
	.align		8
        /*0028*/ 	.dword	_ZN66_INTERNAL_4283bf05_30_flash_fwd_hdim256_fp16_sm90_cu_ee213261_37744cuda3std3__419piecewise_constructE
	.align		8
        /*0030*/ 	.dword	_ZN66_INTERNAL_4283bf05_30_flash_fwd_hdim256_fp16_sm90_cu_ee213261_37744cuda3std3__48in_placeE
	.align		8
        /*0038*/ 	.dword	_ZN66_INTERNAL_4283bf05_30_flash_fwd_hdim256_fp16_sm90_cu_ee213261_37744cuda3std6ranges3__45__cpo4swapE
	.align		8
        /*0040*/ 	.dword	_ZN66_INTERNAL_4283bf05_30_flash_fwd_hdim256_fp16_sm90_cu_ee213261_37744cuda3std6ranges3__45__cpo9iter_moveE
	.align		8
        /*0048*/ 	.dword	_ZN66_INTERNAL_4283bf05_30_flash_fwd_hdim256_fp16_sm90_cu_ee213261_37744cute7productE
	.align		8
        /*0050*/ 	.dword	_ZN66_INTERNAL_4283bf05_30_flash_fwd_hdim256_fp16_sm90_cu_ee213261_37744cute1_E


//--------------------- .text._ZN7cutlass13device_kernelIN5flash11enable_sm90INS1_16FlashAttnFwdSm90INS1_25CollectiveMainloopFwdSm90ILi2EN4cute5tupleIJNS5_1CILi1EEES8_S8_EEENS6_IJNS7_ILi128EEENS7_ILi80EEENS7_ILi256EEEEEELi256ENS_6half_tEfNS_4arch4Sm90ELb0ELb0ELb0ELb0ELb0ELb0ELb0ELb1ELb1ELb0ELb0ELb0EEENS1_21CollectiveEpilogueFwdINS6_IJSA_SC_SB_EEES9_SE_SG_Li256ELb0ELb0ELb0ELb0EEENS1_29StaticPersistentTileSchedulerILb0EEEEEEEEEvNT_6ParamsE --------------------------
	.section	.text._ZN7cutlass13device_kernelIN5flash11enable_sm90INS1_16FlashAttnFwdSm90INS1_25CollectiveMainloopFwdSm90ILi2EN4cute5tupleIJNS5_1CILi1EEES8_S8_EEENS6_IJNS7_ILi128EEENS7_ILi80EEENS7_ILi256EEEEEELi256ENS_6half_tEfNS_4arch4Sm90ELb0ELb0ELb0ELb0ELb0ELb0ELb0ELb1ELb1ELb0ELb0ELb0EEENS1_21CollectiveEpilogueFwdINS6_IJSA_SC_SB_EEES9_SE_SG_Li256ELb0ELb0ELb0ELb0EEENS1_29StaticPersistentTileSchedulerILb0EEEEEEEEEvNT_6ParamsE,"ax",@progbits
	.align	128
.text._ZN7cutlass13device_kernelIN5flash11enable_sm90INS1_16FlashAttnFwdSm90INS1_25CollectiveMainloopFwdSm90ILi2EN4cute5tupleIJNS5_1CILi1EEES8_S8_EEENS6_IJNS7_ILi128EEENS7_ILi80EEENS7_ILi256EEEEEELi256ENS_6half_tEfNS_4arch4Sm90ELb0ELb0ELb0ELb0ELb0ELb0ELb0ELb1ELb1ELb0ELb0ELb0EEENS1_21CollectiveEpilogueFwdINS6_IJSA_SC_SB_EEES9_SE_SG_Li256ELb0ELb0ELb0ELb0EEENS1_29StaticPersistentTileSchedulerILb0EEEEEEEEEvNT_6ParamsE:
        .type           _ZN7cutlass13device_kernelIN5flash11enable_sm90INS1_16FlashAttnFwdSm90INS1_25CollectiveMainloopFwdSm90ILi2EN4cute5tupleIJNS5_1CILi1EEES8_S8_EEENS6_IJNS7_ILi128EEENS7_ILi80EEENS7_ILi256EEEEEELi256ENS_6half_tEfNS_4arch4Sm90ELb0ELb0ELb0ELb0ELb0ELb0ELb0ELb1ELb1ELb0ELb0ELb0EEENS1_21CollectiveEpilogueFwdINS6_IJSA_SC_SB_EEES9_SE_SG_Li256ELb0ELb0ELb0ELb0EEENS1_29StaticPersistentTileSchedulerILb0EEEEEEEEEvNT_6ParamsE,@function
        .size           _ZN7cutlass13device_kernelIN5flash11enable_sm90INS1_16FlashAttnFwdSm90INS1_25CollectiveMainloopFwdSm90ILi2EN4cute5tupleIJNS5_1CILi1EEES8_S8_EEENS6_IJNS7_ILi128EEENS7_ILi80EEENS7_ILi256EEEEEELi256ENS_6half_tEfNS_4arch4Sm90ELb0ELb0ELb0ELb0ELb0ELb0ELb0ELb1ELb1ELb0ELb0ELb0EEENS1_21CollectiveEpilogueFwdINS6_IJSA_SC_SB_EEES9_SE_SG_Li256ELb0ELb0ELb0ELb0EEENS1_29StaticPersistentTileSchedulerILb0EEEEEEEEEvNT_6ParamsE,(.L_x_10 - _ZN7cutlass13device_kernelIN5flash11enable_sm90INS1_16FlashAttnFwdSm90INS1_25CollectiveMainloopFwdSm90ILi2EN4cute5tupleIJNS5_1CILi1EEES8_S8_EEENS6_IJNS7_ILi128EEENS7_ILi80EEENS7_ILi256EEEEEELi256ENS_6half_tEfNS_4arch4Sm90ELb0ELb0ELb0ELb0ELb0ELb0ELb0ELb1ELb1ELb0ELb0ELb0EEENS1_21CollectiveEpilogueFwdINS6_IJSA_SC_SB_EEES9_SE_SG_Li256ELb0ELb0ELb0ELb0EEENS1_29StaticPersistentTileSchedulerILb0EEEEEEEEEvNT_6ParamsE)
        .other          _ZN7cutlass13device_kernelIN5flash11enable_sm90INS1_16FlashAttnFwdSm90INS1_25CollectiveMainloopFwdSm90ILi2EN4cute5tupleIJNS5_1CILi1EEES8_S8_EEENS6_IJNS7_ILi128EEENS7_ILi80EEENS7_ILi256EEEEEELi256ENS_6half_tEfNS_4arch4Sm90ELb0ELb0ELb0ELb0ELb0ELb0ELb0ELb1ELb1ELb0ELb0ELb0EEENS1_21CollectiveEpilogueFwdINS6_IJSA_SC_SB_EEES9_SE_SG_Li256ELb0ELb0ELb0ELb0EEENS1_29StaticPersistentTileSchedulerILb0EEEEEEEEEvNT_6ParamsE,@"STO_CUDA_ENTRY STV_DEFAULT"
_ZN7cutlass13device_kernelIN5flash11enable_sm90INS1_16FlashAttnFwdSm90INS1_25CollectiveMainloopFwdSm90ILi2EN4cute5tupleIJNS5_1CILi1EEES8_S8_EEENS6_IJNS7_ILi128EEENS7_ILi80EEENS7_ILi256EEEEEELi256ENS_6half_tEfNS_4arch4Sm90ELb0ELb0ELb0ELb0ELb0ELb0ELb0ELb1ELb1ELb0ELb0ELb0EEENS1_21CollectiveEpilogueFwdINS6_IJSA_SC_SB_EEES9_SE_SG_Li256ELb0ELb0ELb0ELb0EEENS1_29StaticPersistentTileSchedulerILb0EEEEEEEEEvNT_6ParamsE:
[----:B------:R-:W-:Y:S01]  /*0000*/  LDC R1, c[0x0][0x37c] ;  /* 0x0000df00ff017b82 */ /* 0x000fe20000000800 */
[----:B------:R-:W-:Y:S05]  /*0010*/  EXIT ;  /* 0x000000000000794d */ /* 0x000fea0003800000 */
.L_x_0:
[----:B------:R-:W-:-:S00]  /*0020*/  BRA `(.L_x_0) ;  /* 0xfffffffc00fc7947 */ /* 0x000fc0000383ffff */
[----:B------:R-:W-:-:S00]  /*0030*/  NOP ;  /* 0x0000000000007918 */ /* 0x000fc00000000000 */
        /* <DEDUP_REMOVED lines=12> */
.L_x_10:


//--------------------- .text._ZN7cutlass13device_kernelIN5flash11enable_sm90INS1_16FlashAttnFwdSm90INS1_25CollectiveMainloopFwdSm90ILi2EN4cute5tupleIJNS5_1CILi2EEENS7_ILi1EEES9_EEENS6_IJNS7_ILi128EEENS7_ILi80EEENS7_ILi256EEEEEELi256ENS_6half_tEfNS_4arch4Sm90ELb0ELb0ELb0ELb0ELb0ELb0ELb0ELb1ELb1ELb0ELb0ELb0EEENS1_21CollectiveEpilogueFwdINS6_IJSB_SD_SC_EEESA_SF_SH_Li256ELb0ELb0ELb0ELb0EEENS1_29StaticPersistentTileSchedulerILb0EEEEEEEEEvNT_6ParamsE --------------------------
	.section	.text._ZN7cutlass13device_kernelIN5flash11enable_sm90INS1_16FlashAttnFwdSm90INS1_25CollectiveMainloopFwdSm90ILi2EN4cute5tupleIJNS5_1CILi2EEENS7_ILi1EEES9_EEENS6_IJNS7_ILi128EEENS7_ILi80EEENS7_ILi256EEEEEELi256ENS_6half_tEfNS_4arch4Sm90ELb0ELb0ELb0ELb0ELb0ELb0ELb0ELb1ELb1ELb0ELb0ELb0EEENS1_21CollectiveEpilogueFwdINS6_IJSB_SD_SC_EEESA_SF_SH_Li256ELb0ELb0ELb0ELb0EEENS1_29StaticPersistentTileSchedulerILb0EEEEEEEEEvNT_6ParamsE,"ax",@progbits
	.align	128
.text._ZN7cutlass13device_kernelIN5flash11enable_sm90INS1_16FlashAttnFwdSm90INS1_25CollectiveMainloopFwdSm90ILi2EN4cute5tupleIJNS5_1CILi2EEENS7_ILi1EEES9_EEENS6_IJNS7_ILi128EEENS7_ILi80EEENS7_ILi256EEEEEELi256ENS_6half_tEfNS_4arch4Sm90ELb0ELb0ELb0ELb0ELb0ELb0ELb0ELb1ELb1ELb0ELb0ELb0EEENS1_21CollectiveEpilogueFwdINS6_IJSB_SD_SC_EEESA_SF_SH_Li256ELb0ELb0ELb0ELb0EEENS1_29StaticPersistentTileSchedulerILb0EEEEEEEEEvNT_6ParamsE:
        .type           _ZN7cutlass13device_kernelIN5flash11enable_sm90INS1_16FlashAttnFwdSm90INS1_25CollectiveMainloopFwdSm90ILi2EN4cute5tupleIJNS5_1CILi2EEENS7_ILi1EEES9_EEENS6_IJNS7_ILi128EEENS7_ILi80EEENS7_ILi256EEEEEELi256ENS_6half_tEfNS_4arch4Sm90ELb0ELb0ELb0ELb0ELb0ELb0ELb0ELb1ELb1ELb0ELb0ELb0EEENS1_21CollectiveEpilogueFwdINS6_IJSB_SD_SC_EEESA_SF_SH_Li256ELb0ELb0ELb0ELb0EEENS1_29StaticPersistentTileSchedulerILb0EEEEEEEEEvNT_6ParamsE,@function
        .size           _ZN7cutlass13device_kernelIN5flash11enable_sm90INS1_16FlashAttnFwdSm90INS1_25CollectiveMainloopFwdSm90ILi2EN4cute5tupleIJNS5_1CILi2EEENS7_ILi1EEES9_EEENS6_IJNS7_ILi128EEENS7_ILi80EEENS7_ILi256EEEEEELi256ENS_6half_tEfNS_4arch4Sm90ELb0ELb0ELb0ELb0ELb0ELb0ELb0ELb1ELb1ELb0ELb0ELb0EEENS1_21CollectiveEpilogueFwdINS6_IJSB_SD_SC_EEESA_SF_SH_Li256ELb0ELb0ELb0ELb0EEENS1_29StaticPersistentTileSchedulerILb0EEEEEEEEEvNT_6ParamsE,(.L_x_11 - _ZN7cutlass13device_kernelIN5flash11enable_sm90INS1_16FlashAttnFwdSm90INS1_25CollectiveMainloopFwdSm90ILi2EN4cute5tupleIJNS5_1CILi2EEENS7_ILi1EEES9_EEENS6_IJNS7_ILi128EEENS7_ILi80EEENS7_ILi256EEEEEELi256ENS_6half_tEfNS_4arch4Sm90ELb0ELb0ELb0ELb0ELb0ELb0ELb0ELb1ELb1ELb0ELb0ELb0EEENS1_21CollectiveEpilogueFwdINS6_IJSB_SD_SC_EEESA_SF_SH_Li256ELb0ELb0ELb0ELb0EEENS1_29StaticPersistentTileSchedulerILb0EEEEEEEEEvNT_6ParamsE)
        .other          _ZN7cutlass13device_kernelIN5flash11enable_sm90INS1_16FlashAttnFwdSm90INS1_25CollectiveMainloopFwdSm90ILi2EN4cute5tupleIJNS5_1CILi2EEENS7_ILi1EEES9_EEENS6_IJNS7_ILi128EEENS7_ILi80EEENS7_ILi256EEEEEELi256ENS_6half_tEfNS_4arch4Sm90ELb0ELb0ELb0ELb0ELb0ELb0ELb0ELb1ELb1ELb0ELb0ELb0EEENS1_21CollectiveEpilogueFwdINS6_IJSB_SD_SC_EEESA_SF_SH_Li256ELb0ELb0ELb0ELb0EEENS1_29StaticPersistentTileSchedulerILb0EEEEEEEEEvNT_6ParamsE,@"STO_CUDA_ENTRY STV_DEFAULT"
_ZN7cutlass13device_kernelIN5flash11enable_sm90INS1_16FlashAttnFwdSm90INS1_25CollectiveMainloopFwdSm90ILi2EN4cute5tupleIJNS5_1CILi2EEENS7_ILi1EEES9_EEENS6_IJNS7_ILi128EEENS7_ILi80EEENS7_ILi256EEEEEELi256ENS_6half_tEfNS_4arch4Sm90ELb0ELb0ELb0ELb0ELb0ELb0ELb0ELb1ELb1ELb0ELb0ELb0EEENS1_21CollectiveEpilogueFwdINS6_IJSB_SD_SC_EEESA_SF_SH_Li256ELb0ELb0ELb0ELb0EEENS1_29StaticPersistentTileSchedulerILb0EEEEEEEEEvNT_6ParamsE:
[----:B------:R-:W-:Y:S01]  /*0000*/  LDC R1, c[0x0][0x37c] ;  /* 0x0000df00ff017b82 */ /* 0x000fe20000000800 */
[----:B------:R-:W-:Y:S05]  /*0010*/  EXIT ;  /* 0x000000000000794d */ /* 0x000fea0003800000 */
.L_x_1:
        /* <DEDUP_REMOVED lines=14> */
.L_x_11:


//--------------------- .text._ZN7cutlass13device_kernelIN5flash11enable_sm90INS1_16FlashAttnFwdSm90INS1_25CollectiveMainloopFwdSm90ILi2EN4cute5tupleIJNS5_1CILi1EEES8_S8_EEENS6_IJNS7_ILi128EEENS7_ILi80EEENS7_ILi256EEEEEELi256ENS_6half_tEfNS_4arch4Sm90ELb0ELb0ELb0ELb1ELb0ELb0ELb0ELb1ELb1ELb0ELb0ELb0EEENS1_21CollectiveEpilogueFwdINS6_IJSA_SC_SB_EEES9_SE_SG_Li256ELb1ELb0ELb0ELb0EEENS1_36VarlenDynamicPersistentTileSchedulerILi128ELi80ELi256ELi32ELb0ELb0ELb1ELb0ELb1ELb1EEEEEEEEEvNT_6ParamsE --------------------------
	.section	.text._ZN7cutlass13device_kernelIN5flash11enable_sm90INS1_16FlashAttnFwdSm90INS1_25CollectiveMainloopFwdSm90ILi2EN4cute5tupleIJNS5_1CILi1EEES8_S8_EEENS6_IJNS7_ILi128EEENS7_ILi80EEENS7_ILi256EEEEEELi256ENS_6half_tEfNS_4arch4Sm90ELb0ELb0ELb0ELb1ELb0ELb0ELb0ELb1ELb1ELb0ELb0ELb0EEENS1_21CollectiveEpilogueFwdINS6_IJSA_SC_SB_EEES9_SE_SG_Li256ELb1ELb0ELb0ELb0EEENS1_36VarlenDynamicPersistentTileSchedulerILi128ELi80ELi256ELi32ELb0ELb0ELb1ELb0ELb1ELb1EEEEEEEEEvNT_6ParamsE,"ax",@progbits
	.align	128
.text._ZN7cutlass13device_kernelIN5flash11enable_sm90INS1_16FlashAttnFwdSm90INS1_25CollectiveMainloopFwdSm90ILi2EN4cute5tupleIJNS5_1CILi1EEES8_S8_EEENS6_IJNS7_ILi128EEENS7_ILi80EEENS7_ILi256EEEEEELi256ENS_6half_tEfNS_4arch4Sm90ELb0ELb0ELb0ELb1ELb0ELb0ELb0ELb1ELb1ELb0ELb0ELb0EEENS1_21CollectiveEpilogueFwdINS6_IJSA_SC_SB_EEES9_SE_SG_Li256ELb1ELb0ELb0ELb0EEENS1_36VarlenDynamicPersistentTileSchedulerILi128ELi80ELi256ELi32ELb0ELb0ELb1ELb0ELb1ELb1EEEEEEEEEvNT_6ParamsE:
        .type           _ZN7cutlass13device_kernelIN5flash11enable_sm90INS1_16FlashAttnFwdSm90INS1_25CollectiveMainloopFwdSm90ILi2EN4cute5tupleIJNS5_1CILi1EEES8_S8_EEENS6_IJNS7_ILi128EEENS7_ILi80EEENS7_ILi256EEEEEELi256ENS_6half_tEfNS_4arch4Sm90ELb0ELb0ELb0ELb1ELb0ELb0ELb0ELb1ELb1ELb0ELb0ELb0EEENS1_21CollectiveEpilogueFwdINS6_IJSA_SC_SB_EEES9_SE_SG_Li256ELb1ELb0ELb0ELb0EEENS1_36VarlenDynamicPersistentTileSchedulerILi128ELi80ELi256ELi32ELb0ELb0ELb1ELb0ELb1ELb1EEEEEEEEEvNT_6ParamsE,@function
        .size           _ZN7cutlass13device_kernelIN5flash11enable_sm90INS1_16FlashAttnFwdSm90INS1_25CollectiveMainloopFwdSm90ILi2EN4cute5tupleIJNS5_1CILi1EEES8_S8_EEENS6_IJNS7_ILi128EEENS7_ILi80EEENS7_ILi256EEEEEELi256ENS_6half_tEfNS_4arch4Sm90ELb0ELb0ELb0ELb1ELb0ELb0ELb0ELb1ELb1ELb0ELb0ELb0EEENS1_21CollectiveEpilogueFwdINS6_IJSA_SC_SB_EEES9_SE_SG_Li256ELb1ELb0ELb0ELb0EEENS1_36VarlenDynamicPersistentTileSchedulerILi128ELi80ELi256ELi32ELb0ELb0ELb1ELb0ELb1ELb1EEEEEEEEEvNT_6ParamsE,(.L_x_12 - _ZN7cutlass13device_kernelIN5flash11enable_sm90INS1_16FlashAttnFwdSm90INS1_25CollectiveMainloopFwdSm90ILi2EN4cute5tupleIJNS5_1CILi1EEES8_S8_EEENS6_IJNS7_ILi128EEENS7_ILi80EEENS7_ILi256EEEEEELi256ENS_6half_tEfNS_4arch4Sm90ELb0ELb0ELb0ELb1ELb0ELb0ELb0ELb1ELb1ELb0ELb0ELb0EEENS1_21CollectiveEpilogueFwdINS6_IJSA_SC_SB_EEES9_SE_SG_Li256ELb1ELb0ELb0ELb0EEENS1_36VarlenDynamicPersistentTileSchedulerILi128ELi80ELi256ELi32ELb0ELb0ELb1ELb0ELb1ELb1EEEEEEEEEvNT_6ParamsE)
        .other          _ZN7cutlass13device_kernelIN5flash11enable_sm90INS1_16FlashAttnFwdSm90INS1_25CollectiveMainloopFwdSm90ILi2EN4cute5tupleIJNS5_1CILi1EEES8_S8_EEENS6_IJNS7_ILi128EEENS7_ILi80EEENS7_ILi256EEEEEELi256ENS_6half_tEfNS_4arch4Sm90ELb0ELb0ELb0ELb1ELb0ELb0ELb0ELb1ELb1ELb0ELb0ELb0EEENS1_21CollectiveEpilogueFwdINS6_IJSA_SC_SB_EEES9_SE_SG_Li256ELb1ELb0ELb0ELb0EEENS1_36VarlenDynamicPersistentTileSchedulerILi128ELi80ELi256ELi32ELb0ELb0ELb1ELb0ELb1ELb1EEEEEEEEEvNT_6ParamsE,@"STO_CUDA_ENTRY STV_DEFAULT"
_ZN7cutlass13device_kernelIN5flash11enable_sm90INS1_16FlashAttnFwdSm90INS1_25CollectiveMainloopFwdSm90ILi2EN4cute5tupleIJNS5_1CILi1EEES8_S8_EEENS6_IJNS7_ILi128EEENS7_ILi80EEENS7_ILi256EEEEEELi256ENS_6half_tEfNS_4arch4Sm90ELb0ELb0ELb0ELb1ELb0ELb0ELb0ELb1ELb1ELb0ELb0ELb0EEENS1_21CollectiveEpilogueFwdINS6_IJSA_SC_SB_EEES9_SE_SG_Li256ELb1ELb0ELb0ELb0EEENS1_36VarlenDynamicPersistentTileSchedulerILi128ELi80ELi256ELi32ELb0ELb0ELb1ELb0ELb1ELb1EEEEEEEEEvNT_6ParamsE:
[----:B------:R-:W-:Y:S01]  /*0000*/  LDC R1, c[0x0][0x37c] ;  /* 0x0000df00ff017b82 */ /* 0x000fe20000000800 */
[----:B------:R-:W-:Y:S05]  /*0010*/  EXIT ;  /* 0x000000000000794d */ /* 0x000fea0003800000 */
.L_x_2:
        /* <DEDUP_REMOVED lines=14> */
.L_x_12:


//--------------------- .text._ZN7cutlass13device_kernelIN5flash11enable_sm90INS1_16FlashAttnFwdSm90INS1_25CollectiveMainloopFwdSm90ILi2EN4cute5tupleIJNS5_1CILi1EEES8_S8_EEENS6_IJNS7_ILi128EEENS7_ILi80EEENS7_ILi256EEEEEELi256ENS_6half_tEfNS_4arch4Sm90ELb0ELb0ELb0ELb1ELb0ELb1ELb0ELb1ELb1ELb0ELb0ELb0EEENS1_21CollectiveEpilogueFwdINS6_IJSA_SC_SB_EEES9_SE_SG_Li256ELb1ELb0ELb0ELb0EEENS1_36VarlenDynamicPersistentTileSchedulerILi128ELi80ELi256ELi32ELb0ELb0ELb1ELb0ELb1ELb1EEEEEEEEEvNT_6ParamsE --------------------------
	.section	.text._ZN7cutlass13device_kernelIN5flash11enable_sm90INS1_16FlashAttnFwdSm90INS1_25CollectiveMainloopFwdSm90ILi2EN4cute5tupleIJNS5_1CILi1EEES8_S8_EEENS6_IJNS7_ILi128EEENS7_ILi80EEENS7_ILi256EEEEEELi256ENS_6half_tEfNS_4arch4Sm90ELb0ELb0ELb0ELb1ELb0ELb1ELb0ELb1ELb1ELb0ELb0ELb0EEENS1_21CollectiveEpilogueFwdINS6_IJSA_SC_SB_EEES9_SE_SG_Li256ELb1ELb0ELb0ELb0EEENS1_36VarlenDynamicPersistentTileSchedulerILi128ELi80ELi256ELi32ELb0ELb0ELb1ELb0ELb1ELb1EEEEEEEEEvNT_6ParamsE,"ax",@progbits
	.align	128
.text._ZN7cutlass13device_kernelIN5flash11enable_sm90INS1_16FlashAttnFwdSm90INS1_25CollectiveMainloopFwdSm90ILi2EN4cute5tupleIJNS5_1CILi1EEES8_S8_EEENS6_IJNS7_ILi128EEENS7_ILi80EEENS7_ILi256EEEEEELi256ENS_6half_tEfNS_4arch4Sm90ELb0ELb0ELb0ELb1ELb0ELb1ELb0ELb1ELb1ELb0ELb0ELb0EEENS1_21CollectiveEpilogueFwdINS6_IJSA_SC_SB_EEES9_SE_SG_Li256ELb1ELb0ELb0ELb0EEENS1_36VarlenDynamicPersistentTileSchedulerILi128ELi80ELi256ELi32ELb0ELb0ELb1ELb0ELb1ELb1EEEEEEEEEvNT_6ParamsE:
        .type           _ZN7cutlass13device_kernelIN5flash11enable_sm90INS1_16FlashAttnFwdSm90INS1_25CollectiveMainloopFwdSm90ILi2EN4cute5tupleIJNS5_1CILi1EEES8_S8_EEENS6_IJNS7_ILi128EEENS7_ILi80EEENS7_ILi256EEEEEELi256ENS_6half_tEfNS_4arch4Sm90ELb0ELb0ELb0ELb1ELb0ELb1ELb0ELb1ELb1ELb0ELb0ELb0EEENS1_21CollectiveEpilogueFwdINS6_IJSA_SC_SB_EEES9_SE_SG_Li256ELb1ELb0ELb0ELb0EEENS1_36VarlenDynamicPersistentTileSchedulerILi128ELi80ELi256ELi32ELb0ELb0ELb1ELb0ELb1ELb1EEEEEEEEEvNT_6ParamsE,@function
        .size           _ZN7cutlass13device_kernelIN5flash11enable_sm90INS1_16FlashAttnFwdSm90INS1_25CollectiveMainloopFwdSm90ILi2EN4cute5tupleIJNS5_1CILi1EEES8_S8_EEENS6_IJNS7_ILi128EEENS7_ILi80EEENS7_ILi256EEEEEELi256ENS_6half_tEfNS_4arch4Sm90ELb0ELb0ELb0ELb1ELb0ELb1ELb0ELb1ELb1ELb0ELb0ELb0EEENS1_21CollectiveEpilogueFwdINS6_IJSA_SC_SB_EEES9_SE_SG_Li256ELb1ELb0ELb0ELb0EEENS1_36VarlenDynamicPersistentTileSchedulerILi128ELi80ELi256ELi32ELb0ELb0ELb1ELb0ELb1ELb1EEEEEEEEEvNT_6ParamsE,(.L_x_13 - _ZN7cutlass13device_kernelIN5flash11enable_sm90INS1_16FlashAttnFwdSm90INS1_25CollectiveMainloopFwdSm90ILi2EN4cute5tupleIJNS5_1CILi1EEES8_S8_EEENS6_IJNS7_ILi128EEENS7_ILi80EEENS7_ILi256EEEEEELi256ENS_6half_tEfNS_4arch4Sm90ELb0ELb0ELb0ELb1ELb0ELb1ELb0ELb1ELb1ELb0ELb0ELb0EEENS1_21CollectiveEpilogueFwdINS6_IJSA_SC_SB_EEES9_SE_SG_Li256ELb1ELb0ELb0ELb0EEENS1_36VarlenDynamicPersistentTileSchedulerILi128ELi80ELi256ELi32ELb0ELb0ELb1ELb0ELb1ELb1EEEEEEEEEvNT_6ParamsE)
        .other          _ZN7cutlass13device_kernelIN5flash11enable_sm90INS1_16FlashAttnFwdSm90INS1_25CollectiveMainloopFwdSm90ILi2EN4cute5tupleIJNS5_1CILi1EEES8_S8_EEENS6_IJNS7_ILi128EEENS7_ILi80EEENS7_ILi256EEEEEELi256ENS_6half_tEfNS_4arch4Sm90ELb0ELb0ELb0ELb1ELb0ELb1ELb0ELb1ELb1ELb0ELb0ELb0EEENS1_21CollectiveEpilogueFwdINS6_IJSA_SC_SB_EEES9_SE_SG_Li256ELb1ELb0ELb0ELb0EEENS1_36VarlenDynamicPersistentTileSchedulerILi128ELi80ELi256ELi32ELb0ELb0ELb1ELb0ELb1ELb1EEEEEEEEEvNT_6ParamsE,@"STO_CUDA_ENTRY STV_DEFAULT"
_ZN7cutlass13device_kernelIN5flash11enable_sm90INS1_16FlashAttnFwdSm90INS1_25CollectiveMainloopFwdSm90ILi2EN4cute5tupleIJNS5_1CILi1EEES8_S8_EEENS6_IJNS7_ILi128EEENS7_ILi80EEENS7_ILi256EEEEEELi256ENS_6half_tEfNS_4arch4Sm90ELb0ELb0ELb0ELb1ELb0ELb1ELb0ELb1ELb1ELb0ELb0ELb0EEENS1_21CollectiveEpilogueFwdINS6_IJSA_SC_SB_EEES9_SE_SG_Li256ELb1ELb0ELb0ELb0EEENS1_36VarlenDynamicPersistentTileSchedulerILi128ELi80ELi256ELi32ELb0ELb0ELb1ELb0ELb1ELb1EEEEEEEEEvNT_6ParamsE:
[----:B------:R-:W-:Y:S01]  /*0000*/  LDC R1, c[0x0][0x37c] ;  /* 0x0000df00ff017b82 */ /* 0x000fe20000000800 */
[----:B------:R-:W-:Y:S05]  /*0010*/  EXIT ;  /* 0x000000000000794d */ /* 0x000fea0003800000 */
.L_x_3:
        /* <DEDUP_REMOVED lines=14> */
.L_x_13:


//--------------------- .text._ZN7cutlass13device_kernelIN5flash11enable_sm90INS1_16FlashAttnFwdSm90INS1_25CollectiveMainloopFwdSm90ILi2EN4cute5tupleIJNS5_1CILi1EEES8_S8_EEENS6_IJNS7_ILi128EEENS7_ILi64EEENS7_ILi256EEEEEELi256ENS_6half_tEfNS_4arch4Sm90ELb0ELb1ELb0ELb0ELb0ELb0ELb0ELb1ELb1ELb0ELb0ELb0EEENS1_21CollectiveEpilogueFwdINS6_IJSA_SC_SB_EEES9_SE_SG_Li256ELb0ELb0ELb0ELb0EEENS1_30DynamicPersistentTileSchedulerILi256ELi32ELb0ELb0ELb1EEEEEEEEEvNT_6ParamsE --------------------------
	.section	.text._ZN7cutlass13device_kernelIN5flash11enable_sm90INS1_16FlashAttnFwdSm90INS1_25CollectiveMainloopFwdSm90ILi2EN4cute5tupleIJNS5_1CILi1EEES8_S8_EEENS6_IJNS7_ILi128EEENS7_ILi64EEENS7_ILi256EEEEEELi256ENS_6half_tEfNS_4arch4Sm90ELb0ELb1ELb0ELb0ELb0ELb0ELb0ELb1ELb1ELb0ELb0ELb0EEENS1_21CollectiveEpilogueFwdINS6_IJSA_SC_SB_EEES9_SE_SG_Li256ELb0ELb0ELb0ELb0EEENS1_30DynamicPersistentTileSchedulerILi256ELi32ELb0ELb0ELb1EEEEEEEEEvNT_6ParamsE,"ax",@progbits
	.align	128
.text._ZN7cutlass13device_kernelIN5flash11enable_sm90INS1_16FlashAttnFwdSm90INS1_25CollectiveMainloopFwdSm90ILi2EN4cute5tupleIJNS5_1CILi1EEES8_S8_EEENS6_IJNS7_ILi128EEENS7_ILi64EEENS7_ILi256EEEEEELi256ENS_6half_tEfNS_4arch4Sm90ELb0ELb1ELb0ELb0ELb0ELb0ELb0ELb1ELb1ELb0ELb0ELb0EEENS1_21CollectiveEpilogueFwdINS6_IJSA_SC_SB_EEES9_SE_SG_Li256ELb0ELb0ELb0ELb0EEENS1_30DynamicPersistentTileSchedulerILi256ELi32ELb0ELb0ELb1EEEEEEEEEvNT_6ParamsE:
        .type           _ZN7cutlass13device_kernelIN5flash11enable_sm90INS1_16FlashAttnFwdSm90INS1_25CollectiveMainloopFwdSm90ILi2EN4cute5tupleIJNS5_1CILi1EEES8_S8_EEENS6_IJNS7_ILi128EEENS7_ILi64EEENS7_ILi256EEEEEELi256ENS_6half_tEfNS_4arch4Sm90ELb0ELb1ELb0ELb0ELb0ELb0ELb0ELb1ELb1ELb0ELb0ELb0EEENS1_21CollectiveEpilogueFwdINS6_IJSA_SC_SB_EEES9_SE_SG_Li256ELb0ELb0ELb0ELb0EEENS1_30DynamicPersistentTileSchedulerILi256ELi32ELb0ELb0ELb1EEEEEEEEEvNT_6ParamsE,@function
        .size           _ZN7cutlass13device_kernelIN5flash11enable_sm90INS1_16FlashAttnFwdSm90INS1_25CollectiveMainloopFwdSm90ILi2EN4cute5tupleIJNS5_1CILi1EEES8_S8_EEENS6_IJNS7_ILi128EEENS7_ILi64EEENS7_ILi256EEEEEELi256ENS_6half_tEfNS_4arch4Sm90ELb0ELb1ELb0ELb0ELb0ELb0ELb0ELb1ELb1ELb0ELb0ELb0EEENS1_21CollectiveEpilogueFwdINS6_IJSA_SC_SB_EEES9_SE_SG_Li256ELb0ELb0ELb0ELb0EEENS1_30DynamicPersistentTileSchedulerILi256ELi32ELb0ELb0ELb1EEEEEEEEEvNT_6ParamsE,(.L_x_14 - _ZN7cutlass13device_kernelIN5flash11enable_sm90INS1_16FlashAttnFwdSm90INS1_25CollectiveMainloopFwdSm90ILi2EN4cute5tupleIJNS5_1CILi1EEES8_S8_EEENS6_IJNS7_ILi128EEENS7_ILi64EEENS7_ILi256EEEEEELi256ENS_6half_tEfNS_4arch4Sm90ELb0ELb1ELb0ELb0ELb0ELb0ELb0ELb1ELb1ELb0ELb0ELb0EEENS1_21CollectiveEpilogueFwdINS6_IJSA_SC_SB_EEES9_SE_SG_Li256ELb0ELb0ELb0ELb0EEENS1_30DynamicPersistentTileSchedulerILi256ELi32ELb0ELb0ELb1EEEEEEEEEvNT_6ParamsE)
        .other          _ZN7cutlass13device_kernelIN5flash11enable_sm90INS1_16FlashAttnFwdSm90INS1_25CollectiveMainloopFwdSm90ILi2EN4cute5tupleIJNS5_1CILi1EEES8_S8_EEENS6_IJNS7_ILi128EEENS7_ILi64EEENS7_ILi256EEEEEELi256ENS_6half_tEfNS_4arch4Sm90ELb0ELb1ELb0ELb0ELb0ELb0ELb0ELb1ELb1ELb0ELb0ELb0EEENS1_21CollectiveEpilogueFwdINS6_IJSA_SC_SB_EEES9_SE_SG_Li256ELb0ELb0ELb0ELb0EEENS1_30DynamicPersistentTileSchedulerILi256ELi32ELb0ELb0ELb1EEEEEEEEEvNT_6ParamsE,@"STO_CUDA_ENTRY STV_DEFAULT"
_ZN7cutlass13device_kernelIN5flash11enable_sm90INS1_16FlashAttnFwdSm90INS1_25CollectiveMainloopFwdSm90ILi2EN4cute5tupleIJNS5_1CILi1EEES8_S8_EEENS6_IJNS7_ILi128EEENS7_ILi64EEENS7_ILi256EEEEEELi256ENS_6half_tEfNS_4arch4Sm90ELb0ELb1ELb0ELb0ELb0ELb0ELb0ELb1ELb1ELb0ELb0ELb0EEENS1_21CollectiveEpilogueFwdINS6_IJSA_SC_SB_EEES9_SE_SG_Li256ELb0ELb0ELb0ELb0EEENS1_30DynamicPersistentTileSchedulerILi256ELi32ELb0ELb0ELb1EEEEEEEEEvNT_6ParamsE:
[----:B------:R-:W-:Y:S01]  /*0000*/  LDC R1, c[0x0][0x37c] ;  /* 0x0000df00ff017b82 */ /* 0x000fe20000000800 */
[----:B------:R-:W-:Y:S05]  /*0010*/  EXIT ;  /* 0x000000000000794d */ /* 0x000fea0003800000 */
.L_x_4:
        /* <DEDUP_REMOVED lines=14> */
.L_x_14:


//--------------------- .text._ZN7cutlass13device_kernelIN5flash11enable_sm90INS1_16FlashAttnFwdSm90INS1_25CollectiveMainloopFwdSm90ILi2EN4cute5tupleIJNS5_1CILi1EEES8_S8_EEENS6_IJNS7_ILi128EEENS7_ILi64EEENS7_ILi256EEEEEELi256ENS_6half_tEfNS_4arch4Sm90ELb0ELb1ELb0ELb1ELb0ELb0ELb0ELb1ELb1ELb0ELb0ELb0EEENS1_21CollectiveEpilogueFwdINS6_IJSA_SC_SB_EEES9_SE_SG_Li256ELb1ELb0ELb0ELb0EEENS1_36VarlenDynamicPersistentTileSchedulerILi128ELi64ELi256ELi32ELb0ELb0ELb1ELb1ELb0ELb1EEEEEEEEEvNT_6ParamsE --------------------------
	.section	.text._ZN7cutlass13device_kernelIN5flash11enable_sm90INS1_16FlashAttnFwdSm90INS1_25CollectiveMainloopFwdSm90ILi2EN4cute5tupleIJNS5_1CILi1EEES8_S8_EEENS6_IJNS7_ILi128EEENS7_ILi64EEENS7_ILi256EEEEEELi256ENS_6half_tEfNS_4arch4Sm90ELb0ELb1ELb0ELb1ELb0ELb0ELb0ELb1ELb1ELb0ELb0ELb0EEENS1_21CollectiveEpilogueFwdINS6_IJSA_SC_SB_EEES9_SE_SG_Li256ELb1ELb0ELb0ELb0EEENS1_36VarlenDynamicPersistentTileSchedulerILi128ELi64ELi256ELi32ELb0ELb0ELb1ELb1ELb0ELb1EEEEEEEEEvNT_6ParamsE,"ax",@progbits
	.align	128
.text._ZN7cutlass13device_kernelIN5flash11enable_sm90INS1_16FlashAttnFwdSm90INS1_25CollectiveMainloopFwdSm90ILi2EN4cute5tupleIJNS5_1CILi1EEES8_S8_EEENS6_IJNS7_ILi128EEENS7_ILi64EEENS7_ILi256EEEEEELi256ENS_6half_tEfNS_4arch4Sm90ELb0ELb1ELb0ELb1ELb0ELb0ELb0ELb1ELb1ELb0ELb0ELb0EEENS1_21CollectiveEpilogueFwdINS6_IJSA_SC_SB_EEES9_SE_SG_Li256ELb1ELb0ELb0ELb0EEENS1_36VarlenDynamicPersistentTileSchedulerILi128ELi64ELi256ELi32ELb0ELb0ELb1ELb1ELb0ELb1EEEEEEEEEvNT_6ParamsE:
        .type           _ZN7cutlass13device_kernelIN5flash11enable_sm90INS1_16FlashAttnFwdSm90INS1_25CollectiveMainloopFwdSm90ILi2EN4cute5tupleIJNS5_1CILi1EEES8_S8_EEENS6_IJNS7_ILi128EEENS7_ILi64EEENS7_ILi256EEEEEELi256ENS_6half_tEfNS_4arch4Sm90ELb0ELb1ELb0ELb1ELb0ELb0ELb0ELb1ELb1ELb0ELb0ELb0EEENS1_21CollectiveEpilogueFwdINS6_IJSA_SC_SB_EEES9_SE_SG_Li256ELb1ELb0ELb0ELb0EEENS1_36VarlenDynamicPersistentTileSchedulerILi128ELi64ELi256ELi32ELb0ELb0ELb1ELb1ELb0ELb1EEEEEEEEEvNT_6ParamsE,@function
        .size           _ZN7cutlass13device_kernelIN5flash11enable_sm90INS1_16FlashAttnFwdSm90INS1_25CollectiveMainloopFwdSm90ILi2EN4cute5tupleIJNS5_1CILi1EEES8_S8_EEENS6_IJNS7_ILi128EEENS7_ILi64EEENS7_ILi256EEEEEELi256ENS_6half_tEfNS_4arch4Sm90ELb0ELb1ELb0ELb1ELb0ELb0ELb0ELb1ELb1ELb0ELb0ELb0EEENS1_21CollectiveEpilogueFwdINS6_IJSA_SC_SB_EEES9_SE_SG_Li256ELb1ELb0ELb0ELb0EEENS1_36VarlenDynamicPersistentTileSchedulerILi128ELi64ELi256ELi32ELb0ELb0ELb1ELb1ELb0ELb1EEEEEEEEEvNT_6ParamsE,(.L_x_15 - _ZN7cutlass13device_kernelIN5flash11enable_sm90INS1_16FlashAttnFwdSm90INS1_25CollectiveMainloopFwdSm90ILi2EN4cute5tupleIJNS5_1CILi1EEES8_S8_EEENS6_IJNS7_ILi128EEENS7_ILi64EEENS7_ILi256EEEEEELi256ENS_6half_tEfNS_4arch4Sm90ELb0ELb1ELb0ELb1ELb0ELb0ELb0ELb1ELb1ELb0ELb0ELb0EEENS1_21CollectiveEpilogueFwdINS6_IJSA_SC_SB_EEES9_SE_SG_Li256ELb1ELb0ELb0ELb0EEENS1_36VarlenDynamicPersistentTileSchedulerILi128ELi64ELi256ELi32ELb0ELb0ELb1ELb1ELb0ELb1EEEEEEEEEvNT_6ParamsE)
        .other          _ZN7cutlass13device_kernelIN5flash11enable_sm90INS1_16FlashAttnFwdSm90INS1_25CollectiveMainloopFwdSm90ILi2EN4cute5tupleIJNS5_1CILi1EEES8_S8_EEENS6_IJNS7_ILi128EEENS7_ILi64EEENS7_ILi256EEEEEELi256ENS_6half_tEfNS_4arch4Sm90ELb0ELb1ELb0ELb1ELb0ELb0ELb0ELb1ELb1ELb0ELb0ELb0EEENS1_21CollectiveEpilogueFwdINS6_IJSA_SC_SB_EEES9_SE_SG_Li256ELb1ELb0ELb0ELb0EEENS1_36VarlenDynamicPersistentTileSchedulerILi128ELi64ELi256ELi32ELb0ELb0ELb1ELb1ELb0ELb1EEEEEEEEEvNT_6ParamsE,@"STO_CUDA_ENTRY STV_DEFAULT"
_ZN7cutlass13device_kernelIN5flash11enable_sm90INS1_16FlashAttnFwdSm90INS1_25CollectiveMainloopFwdSm90ILi2EN4cute5tupleIJNS5_1CILi1EEES8_S8_EEENS6_IJNS7_ILi128EEENS7_ILi64EEENS7_ILi256EEEEEELi256ENS_6half_tEfNS_4arch4Sm90ELb0ELb1ELb0ELb1ELb0ELb0ELb0ELb1ELb1ELb0ELb0ELb0EEENS1_21CollectiveEpilogueFwdINS6_IJSA_SC_SB_EEES9_SE_SG_Li256ELb1ELb0ELb0ELb0EEENS1_36VarlenDynamicPersistentTileSchedulerILi128ELi64ELi256ELi32ELb0ELb0ELb1ELb1ELb0ELb1EEEEEEEEEvNT_6ParamsE:
[----:B------:R-:W-:Y:S01]  /*0000*/  LDC R1, c[0x0][0x37c] ;  /* 0x0000df00ff017b82 */ /* 0x000fe20000000800 */
[----:B------:R-:W-:Y:S05]  /*0010*/  EXIT ;  /* 0x000000000000794d */ /* 0x000fea0003800000 */
.L_x_5:
        /* <DEDUP_REMOVED lines=14> */
.L_x_15:


//--------------------- .text._ZN7cutlass13device_kernelIN5flash11enable_sm90INS1_16FlashAttnFwdSm90INS1_25CollectiveMainloopFwdSm90ILi2EN4cute5tupleIJNS5_1CILi1EEES8_S8_EEENS6_IJNS7_ILi128EEENS7_ILi64EEENS7_ILi256EEEEEELi256ENS_6half_tEfNS_4arch4Sm90ELb0ELb1ELb0ELb1ELb0ELb1ELb0ELb1ELb1ELb0ELb0ELb0EEENS1_21CollectiveEpilogueFwdINS6_IJSA_SC_SB_EEES9_SE_SG_Li256ELb1ELb0ELb0ELb0EEENS1_36VarlenDynamicPersistentTileSchedulerILi128ELi64ELi256ELi32ELb0ELb0ELb1ELb1ELb0ELb1EEEEEEEEEvNT_6ParamsE --------------------------
	.section	.text._ZN7cutlass13device_kernelIN5flash11enable_sm90INS1_16FlashAttnFwdSm90INS1_25CollectiveMainloopFwdSm90ILi2EN4cute5tupleIJNS5_1CILi1EEES8_S8_EEENS6_IJNS7_ILi128EEENS7_ILi64EEENS7_ILi256EEEEEELi256ENS_6half_tEfNS_4arch4Sm90ELb0ELb1ELb0ELb1ELb0ELb1ELb0ELb1ELb1ELb0ELb0ELb0EEENS1_21CollectiveEpilogueFwdINS6_IJSA_SC_SB_EEES9_SE_SG_Li256ELb1ELb0ELb0ELb0EEENS1_36VarlenDynamicPersistentTileSchedulerILi128ELi64ELi256ELi32ELb0ELb0ELb1ELb1ELb0ELb1EEEEEEEEEvNT_6ParamsE,"ax",@progbits
	.align	128
.text._ZN7cutlass13device_kernelIN5flash11enable_sm90INS1_16FlashAttnFwdSm90INS1_25CollectiveMainloopFwdSm90ILi2EN4cute5tupleIJNS5_1CILi1EEES8_S8_EEENS6_IJNS7_ILi128EEENS7_ILi64EEENS7_ILi256EEEEEELi256ENS_6half_tEfNS_4arch4Sm90ELb0ELb1ELb0ELb1ELb0ELb1ELb0ELb1ELb1ELb0ELb0ELb0EEENS1_21CollectiveEpilogueFwdINS6_IJSA_SC_SB_EEES9_SE_SG_Li256ELb1ELb0ELb0ELb0EEENS1_36VarlenDynamicPersistentTileSchedulerILi128ELi64ELi256ELi32ELb0ELb0ELb1ELb1ELb0ELb1EEEEEEEEEvNT_6ParamsE:
        .type           _ZN7cutlass13device_kernelIN5flash11enable_sm90INS1_16FlashAttnFwdSm90INS1_25CollectiveMainloopFwdSm90ILi2EN4cute5tupleIJNS5_1CILi1EEES8_S8_EEENS6_IJNS7_ILi128EEENS7_ILi64EEENS7_ILi256EEEEEELi256ENS_6half_tEfNS_4arch4Sm90ELb0ELb1ELb0ELb1ELb0ELb1ELb0ELb1ELb1ELb0ELb0ELb0EEENS1_21CollectiveEpilogueFwdINS6_IJSA_SC_SB_EEES9_SE_SG_Li256ELb1ELb0ELb0ELb0EEENS1_36VarlenDynamicPersistentTileSchedulerILi128ELi64ELi256ELi32ELb0ELb0ELb1ELb1ELb0ELb1EEEEEEEEEvNT_6ParamsE,@function
        .size           _ZN7cutlass13device_kernelIN5flash11enable_sm90INS1_16FlashAttnFwdSm90INS1_25CollectiveMainloopFwdSm90ILi2EN4cute5tupleIJNS5_1CILi1EEES8_S8_EEENS6_IJNS7_ILi128EEENS7_ILi64EEENS7_ILi256EEEEEELi256ENS_6half_tEfNS_4arch4Sm90ELb0ELb1ELb0ELb1ELb0ELb1ELb0ELb1ELb1ELb0ELb0ELb0EEENS1_21CollectiveEpilogueFwdINS6_IJSA_SC_SB_EEES9_SE_SG_Li256ELb1ELb0ELb0ELb0EEENS1_36VarlenDynamicPersistentTileSchedulerILi128ELi64ELi256ELi32ELb0ELb0ELb1ELb1ELb0ELb1EEEEEEEEEvNT_6ParamsE,(.L_x_16 - _ZN7cutlass13device_kernelIN5flash11enable_sm90INS1_16FlashAttnFwdSm90INS1_25CollectiveMainloopFwdSm90ILi2EN4cute5tupleIJNS5_1CILi1EEES8_S8_EEENS6_IJNS7_ILi128EEENS7_ILi64EEENS7_ILi256EEEEEELi256ENS_6half_tEfNS_4arch4Sm90ELb0ELb1ELb0ELb1ELb0ELb1ELb0ELb1ELb1ELb0ELb0ELb0EEENS1_21CollectiveEpilogueFwdINS6_IJSA_SC_SB_EEES9_SE_SG_Li256ELb1ELb0ELb0ELb0EEENS1_36VarlenDynamicPersistentTileSchedulerILi128ELi64ELi256ELi32ELb0ELb0ELb1ELb1ELb0ELb1EEEEEEEEEvNT_6ParamsE)
        .other          _ZN7cutlass13device_kernelIN5flash11enable_sm90INS1_16FlashAttnFwdSm90INS1_25CollectiveMainloopFwdSm90ILi2EN4cute5tupleIJNS5_1CILi1EEES8_S8_EEENS6_IJNS7_ILi128EEENS7_ILi64EEENS7_ILi256EEEEEELi256ENS_6half_tEfNS_4arch4Sm90ELb0ELb1ELb0ELb1ELb0ELb1ELb0ELb1ELb1ELb0ELb0ELb0EEENS1_21CollectiveEpilogueFwdINS6_IJSA_SC_SB_EEES9_SE_SG_Li256ELb1ELb0ELb0ELb0EEENS1_36VarlenDynamicPersistentTileSchedulerILi128ELi64ELi256ELi32ELb0ELb0ELb1ELb1ELb0ELb1EEEEEEEEEvNT_6ParamsE,@"STO_CUDA_ENTRY STV_DEFAULT"
_ZN7cutlass13device_kernelIN5flash11enable_sm90INS1_16FlashAttnFwdSm90INS1_25CollectiveMainloopFwdSm90ILi2EN4cute5tupleIJNS5_1CILi1EEES8_S8_EEENS6_IJNS7_ILi128EEENS7_ILi64EEENS7_ILi256EEEEEELi256ENS_6half_tEfNS_4arch4Sm90ELb0ELb1ELb0ELb1ELb0ELb1ELb0ELb1ELb1ELb0ELb0ELb0EEENS1_21CollectiveEpilogueFwdINS6_IJSA_SC_SB_EEES9_SE_SG_Li256ELb1ELb0ELb0ELb0EEENS1_36VarlenDynamicPersistentTileSchedulerILi128ELi64ELi256ELi32ELb0ELb0ELb1ELb1ELb0ELb1EEEEEEEEEvNT_6ParamsE:
[----:B------:R-:W-:Y:S01]  /*0000*/  LDC R1, c[0x0][0x37c] ;  /* 0x0000df00ff017b82 */ /* 0x000fe20000000800 */
[----:B------:R-:W-:Y:S05]  /*0010*/  EXIT ;  /* 0x000000000000794d */ /* 0x000fea0003800000 */
.L_x_6:
        /* <DEDUP_REMOVED lines=14> */
.L_x_16:


//--------------------- .text._ZN7cutlass13device_kernelIN5flash11enable_sm90INS1_16FlashAttnFwdSm90INS1_25CollectiveMainloopFwdSm90ILi2EN4cute5tupleIJNS5_1CILi1EEES8_S8_EEENS6_IJNS7_ILi128EEENS7_ILi80EEENS7_ILi256EEEEEELi256ENS_6half_tEfNS_4arch4Sm90ELb1ELb0ELb0ELb0ELb0ELb0ELb0ELb1ELb1ELb0ELb0ELb0EEENS1_21CollectiveEpilogueFwdINS6_IJSA_SC_SB_EEES9_SE_SG_Li256ELb0ELb0ELb0ELb0EEENS1_30DynamicPersistentTileSchedulerILi256ELi32ELb0ELb0ELb1EEEEEEEEEvNT_6ParamsE --------------------------
	.section	.text._ZN7cutlass13device_kernelIN5flash11enable_sm90INS1_16FlashAttnFwdSm90INS1_25CollectiveMainloopFwdSm90ILi2EN4cute5tupleIJNS5_1CILi1EEES8_S8_EEENS6_IJNS7_ILi128EEENS7_ILi80EEENS7_ILi256EEEEEELi256ENS_6half_tEfNS_4arch4Sm90ELb1ELb0ELb0ELb0ELb0ELb0ELb0ELb1ELb1ELb0ELb0ELb0EEENS1_21CollectiveEpilogueFwdINS6_IJSA_SC_SB_EEES9_SE_SG_Li256ELb0ELb0ELb0ELb0EEENS1_30DynamicPersistentTileSchedulerILi256ELi32ELb0ELb0ELb1EEEEEEEEEvNT_6ParamsE,"ax",@progbits
	.align	128
.text._ZN7cutlass13device_kernelIN5flash11enable_sm90INS1_16FlashAttnFwdSm90INS1_25CollectiveMainloopFwdSm90ILi2EN4cute5tupleIJNS5_1CILi1EEES8_S8_EEENS6_IJNS7_ILi128EEENS7_ILi80EEENS7_ILi256EEEEEELi256ENS_6half_tEfNS_4arch4Sm90ELb1ELb0ELb0ELb0ELb0ELb0ELb0ELb1ELb1ELb0ELb0ELb0EEENS1_21CollectiveEpilogueFwdINS6_IJSA_SC_SB_EEES9_SE_SG_Li256ELb0ELb0ELb0ELb0EEENS1_30DynamicPersistentTileSchedulerILi256ELi32ELb0ELb0ELb1EEEEEEEEEvNT_6ParamsE:
        .type           _ZN7cutlass13device_kernelIN5flash11enable_sm90INS1_16FlashAttnFwdSm90INS1_25CollectiveMainloopFwdSm90ILi2EN4cute5tupleIJNS5_1CILi1EEES8_S8_EEENS6_IJNS7_ILi128EEENS7_ILi80EEENS7_ILi256EEEEEELi256ENS_6half_tEfNS_4arch4Sm90ELb1ELb0ELb0ELb0ELb0ELb0ELb0ELb1ELb1ELb0ELb0ELb0EEENS1_21CollectiveEpilogueFwdINS6_IJSA_SC_SB_EEES9_SE_SG_Li256ELb0ELb0ELb0ELb0EEENS1_30DynamicPersistentTileSchedulerILi256ELi32ELb0ELb0ELb1EEEEEEEEEvNT_6ParamsE,@function
        .size           _ZN7cutlass13device_kernelIN5flash11enable_sm90INS1_16FlashAttnFwdSm90INS1_25CollectiveMainloopFwdSm90ILi2EN4cute5tupleIJNS5_1CILi1EEES8_S8_EEENS6_IJNS7_ILi128EEENS7_ILi80EEENS7_ILi256EEEEEELi256ENS_6half_tEfNS_4arch4Sm90ELb1ELb0ELb0ELb0ELb0ELb0ELb0ELb1ELb1ELb0ELb0ELb0EEENS1_21CollectiveEpilogueFwdINS6_IJSA_SC_SB_EEES9_SE_SG_Li256ELb0ELb0ELb0ELb0EEENS1_30DynamicPersistentTileSchedulerILi256ELi32ELb0ELb0ELb1EEEEEEEEEvNT_6ParamsE,(.L_x_17 - _ZN7cutlass13device_kernelIN5flash11enable_sm90INS1_16FlashAttnFwdSm90INS1_25CollectiveMainloopFwdSm90ILi2EN4cute5tupleIJNS5_1CILi1EEES8_S8_EEENS6_IJNS7_ILi128EEENS7_ILi80EEENS7_ILi256EEEEEELi256ENS_6half_tEfNS_4arch4Sm90ELb1ELb0ELb0ELb0ELb0ELb0ELb0ELb1ELb1ELb0ELb0ELb0EEENS1_21CollectiveEpilogueFwdINS6_IJSA_SC_SB_EEES9_SE_SG_Li256ELb0ELb0ELb0ELb0EEENS1_30DynamicPersistentTileSchedulerILi256ELi32ELb0ELb0ELb1EEEEEEEEEvNT_6ParamsE)
        .other          _ZN7cutlass13device_kernelIN5flash11enable_sm90INS1_16FlashAttnFwdSm90INS1_25CollectiveMainloopFwdSm90ILi2EN4cute5tupleIJNS5_1CILi1EEES8_S8_EEENS6_IJNS7_ILi128EEENS7_ILi80EEENS7_ILi256EEEEEELi256ENS_6half_tEfNS_4arch4Sm90ELb1ELb0ELb0ELb0ELb0ELb0ELb0ELb1ELb1ELb0ELb0ELb0EEENS1_21CollectiveEpilogueFwdINS6_IJSA_SC_SB_EEES9_SE_SG_Li256ELb0ELb0ELb0ELb0EEENS1_30DynamicPersistentTileSchedulerILi256ELi32ELb0ELb0ELb1EEEEEEEEEvNT_6ParamsE,@"STO_CUDA_ENTRY STV_DEFAULT"
_ZN7cutlass13device_kernelIN5flash11enable_sm90INS1_16FlashAttnFwdSm90INS1_25CollectiveMainloopFwdSm90ILi2EN4cute5tupleIJNS5_1CILi1EEES8_S8_EEENS6_IJNS7_ILi128EEENS7_ILi80EEENS7_ILi256EEEEEELi256ENS_6half_tEfNS_4arch4Sm90ELb1ELb0ELb0ELb0ELb0ELb0ELb0ELb1ELb1ELb0ELb0ELb0EEENS1_21CollectiveEpilogueFwdINS6_IJSA_SC_SB_EEES9_SE_SG_Li256ELb0ELb0ELb0ELb0EEENS1_30DynamicPersistentTileSchedulerILi256ELi32ELb0ELb0ELb1EEEEEEEEEvNT_6ParamsE:
[----:B------:R-:W-:Y:S01]  /*0000*/  LDC R1, c[0x0][0x37c] ;  /* 0x0000df00ff017b82 */ /* 0x000fe20000000800 */
[----:B------:R-:W-:Y:S05]  /*0010*/  EXIT ;  /* 0x000000000000794d */ /* 0x000fea0003800000 */
.L_x_7:
        /* <DEDUP_REMOVED lines=14> */
.L_x_17:


//--------------------- .text._ZN7cutlass13device_kernelIN5flash11enable_sm90INS1_16FlashAttnFwdSm90INS1_25CollectiveMainloopFwdSm90ILi2EN4cute5tupleIJNS5_1CILi1EEES8_S8_EEENS6_IJNS7_ILi128EEENS7_ILi80EEENS7_ILi256EEEEEELi256ENS_6half_tEfNS_4arch4Sm90ELb1ELb0ELb0ELb1ELb0ELb0ELb0ELb1ELb1ELb0ELb0ELb0EEENS1_21CollectiveEpilogueFwdINS6_IJSA_SC_SB_EEES9_SE_SG_Li256ELb1ELb0ELb0ELb0EEENS1_36VarlenDynamicPersistentTileSchedulerILi128ELi80ELi256ELi32ELb0ELb0ELb1ELb1ELb1ELb1EEEEEEEEEvNT_6ParamsE --------------------------
	.section	.text._ZN7cutlass13device_kernelIN5flash11enable_sm90INS1_16FlashAttnFwdSm90INS1_25CollectiveMainloopFwdSm90ILi2EN4cute5tupleIJNS5_1CILi1EEES8_S8_EEENS6_IJNS7_ILi128EEENS7_ILi80EEENS7_ILi256EEEEEELi256ENS_6half_tEfNS_4arch4Sm90ELb1ELb0ELb0ELb1ELb0ELb0ELb0ELb1ELb1ELb0ELb0ELb0EEENS1_21CollectiveEpilogueFwdINS6_IJSA_SC_SB_EEES9_SE_SG_Li256ELb1ELb0ELb0ELb0EEENS1_36VarlenDynamicPersistentTileSchedulerILi128ELi80ELi256ELi32ELb0ELb0ELb1ELb1ELb1ELb1EEEEEEEEEvNT_6ParamsE,"ax",@progbits
	.align	128
.text._ZN7cutlass13device_kernelIN5flash11enable_sm90INS1_16FlashAttnFwdSm90INS1_25CollectiveMainloopFwdSm90ILi2EN4cute5tupleIJNS5_1CILi1EEES8_S8_EEENS6_IJNS7_ILi128EEENS7_ILi80EEENS7_ILi256EEEEEELi256ENS_6half_tEfNS_4arch4Sm90ELb1ELb0ELb0ELb1ELb0ELb0ELb0ELb1ELb1ELb0ELb0ELb0EEENS1_21CollectiveEpilogueFwdINS6_IJSA_SC_SB_EEES9_SE_SG_Li256ELb1ELb0ELb0ELb0EEENS1_36VarlenDynamicPersistentTileSchedulerILi128ELi80ELi256ELi32ELb0ELb0ELb1ELb1ELb1ELb1EEEEEEEEEvNT_6ParamsE:
        .type           _ZN7cutlass13device_kernelIN5flash11enable_sm90INS1_16FlashAttnFwdSm90INS1_25CollectiveMainloopFwdSm90ILi2EN4cute5tupleIJNS5_1CILi1EEES8_S8_EEENS6_IJNS7_ILi128EEENS7_ILi80EEENS7_ILi256EEEEEELi256ENS_6half_tEfNS_4arch4Sm90ELb1ELb0ELb0ELb1ELb0ELb0ELb0ELb1ELb1ELb0ELb0ELb0EEENS1_21CollectiveEpilogueFwdINS6_IJSA_SC_SB_EEES9_SE_SG_Li256ELb1ELb0ELb0ELb0EEENS1_36VarlenDynamicPersistentTileSchedulerILi128ELi80ELi256ELi32ELb0ELb0ELb1ELb1ELb1ELb1EEEEEEEEEvNT_6ParamsE,@function
        .size           _ZN7cutlass13device_kernelIN5flash11enable_sm90INS1_16FlashAttnFwdSm90INS1_25CollectiveMainloopFwdSm90ILi2EN4cute5tupleIJNS5_1CILi1EEES8_S8_EEENS6_IJNS7_ILi128EEENS7_ILi80EEENS7_ILi256EEEEEELi256ENS_6half_tEfNS_4arch4Sm90ELb1ELb0ELb0ELb1ELb0ELb0ELb0ELb1ELb1ELb0ELb0ELb0EEENS1_21CollectiveEpilogueFwdINS6_IJSA_SC_SB_EEES9_SE_SG_Li256ELb1ELb0ELb0ELb0EEENS1_36VarlenDynamicPersistentTileSchedulerILi128ELi80ELi256ELi32ELb0ELb0ELb1ELb1ELb1ELb1EEEEEEEEEvNT_6ParamsE,(.L_x_18 - _ZN7cutlass13device_kernelIN5flash11enable_sm90INS1_16FlashAttnFwdSm90INS1_25CollectiveMainloopFwdSm90ILi2EN4cute5tupleIJNS5_1CILi1EEES8_S8_EEENS6_IJNS7_ILi128EEENS7_ILi80EEENS7_ILi256EEEEEELi256ENS_6half_tEfNS_4arch4Sm90ELb1ELb0ELb0ELb1ELb0ELb0ELb0ELb1ELb1ELb0ELb0ELb0EEENS1_21CollectiveEpilogueFwdINS6_IJSA_SC_SB_EEES9_SE_SG_Li256ELb1ELb0ELb0ELb0EEENS1_36VarlenDynamicPersistentTileSchedulerILi128ELi80ELi256ELi32ELb0ELb0ELb1ELb1ELb1ELb1EEEEEEEEEvNT_6ParamsE)
        .other          _ZN7cutlass13device_kernelIN5flash11enable_sm90INS1_16FlashAttnFwdSm90INS1_25CollectiveMainloopFwdSm90ILi2EN4cute5tupleIJNS5_1CILi1EEES8_S8_EEENS6_IJNS7_ILi128EEENS7_ILi80EEENS7_ILi256EEEEEELi256ENS_6half_tEfNS_4arch4Sm90ELb1ELb0ELb0ELb1ELb0ELb0ELb0ELb1ELb1ELb0ELb0ELb0EEENS1_21CollectiveEpilogueFwdINS6_IJSA_SC_SB_EEES9_SE_SG_Li256ELb1ELb0ELb0ELb0EEENS1_36VarlenDynamicPersistentTileSchedulerILi128ELi80ELi256ELi32ELb0ELb0ELb1ELb1ELb1ELb1EEEEEEEEEvNT_6ParamsE,@"STO_CUDA_ENTRY STV_DEFAULT"
_ZN7cutlass13device_kernelIN5flash11enable_sm90INS1_16FlashAttnFwdSm90INS1_25CollectiveMainloopFwdSm90ILi2EN4cute5tupleIJNS5_1CILi1EEES8_S8_EEENS6_IJNS7_ILi128EEENS7_ILi80EEENS7_ILi256EEEEEELi256ENS_6half_tEfNS_4arch4Sm90ELb1ELb0ELb0ELb1ELb0ELb0ELb0ELb1ELb1ELb0ELb0ELb0EEENS1_21CollectiveEpilogueFwdINS6_IJSA_SC_SB_EEES9_SE_SG_Li256ELb1ELb0ELb0ELb0EEENS1_36VarlenDynamicPersistentTileSchedulerILi128ELi80ELi256ELi32ELb0ELb0ELb1ELb1ELb1ELb1EEEEEEEEEvNT_6ParamsE:
[----:B------:R-:W-:Y:S01]  /*0000*/  LDC R1, c[0x0][0x37c] ;  /* 0x0000df00ff017b82 */ /* 0x000fe20000000800 */
[----:B------:R-:W-:Y:S05]  /*0010*/  EXIT ;  /* 0x000000000000794d */ /* 0x000fea0003800000 */
.L_x_8:
        /* <DEDUP_REMOVED lines=14> */
.L_x_18:


//--------------------- .text._ZN7cutlass13device_kernelIN5flash11enable_sm90INS1_16FlashAttnFwdSm90INS1_25CollectiveMainloopFwdSm90ILi2EN4cute5tupleIJNS5_1CILi1EEES8_S8_EEENS6_IJNS7_ILi128EEENS7_ILi80EEENS7_ILi256EEEEEELi256ENS_6half_tEfNS_4arch4Sm90ELb1ELb0ELb0ELb1ELb0ELb1ELb0ELb1ELb1ELb0ELb0ELb0EEENS1_21CollectiveEpilogueFwdINS6_IJSA_SC_SB_EEES9_SE_SG_Li256ELb1ELb0ELb0ELb0EEENS1_36VarlenDynamicPersistentTileSchedulerILi128ELi80ELi256ELi32ELb0ELb0ELb1ELb1ELb1ELb1EEEEEEEEEvNT_6ParamsE --------------------------
	.section	.text._ZN7cutlass13device_kernelIN5flash11enable_sm90INS1_16FlashAttnFwdSm90INS1_25CollectiveMainloopFwdSm90ILi2EN4cute5tupleIJNS5_1CILi1EEES8_S8_EEENS6_IJNS7_ILi128EEENS7_ILi80EEENS7_ILi256EEEEEELi256ENS_6half_tEfNS_4arch4Sm90ELb1ELb0ELb0ELb1ELb0ELb1ELb0ELb1ELb1ELb0ELb0ELb0EEENS1_21CollectiveEpilogueFwdINS6_IJSA_SC_SB_EEES9_SE_SG_Li256ELb1ELb0ELb0ELb0EEENS1_36VarlenDynamicPersistentTileSchedulerILi128ELi80ELi256ELi32ELb0ELb0ELb1ELb1ELb1ELb1EEEEEEEEEvNT_6ParamsE,"ax",@progbits
	.align	128
.text._ZN7cutlass13device_kernelIN5flash11enable_sm90INS1_16FlashAttnFwdSm90INS1_25CollectiveMainloopFwdSm90ILi2EN4cute5tupleIJNS5_1CILi1EEES8_S8_EEENS6_IJNS7_ILi128EEENS7_ILi80EEENS7_ILi256EEEEEELi256ENS_6half_tEfNS_4arch4Sm90ELb1ELb0ELb0ELb1ELb0ELb1ELb0ELb1ELb1ELb0ELb0ELb0EEENS1_21CollectiveEpilogueFwdINS6_IJSA_SC_SB_EEES9_SE_SG_Li256ELb1ELb0ELb0ELb0EEENS1_36VarlenDynamicPersistentTileSchedulerILi128ELi80ELi256ELi32ELb0ELb0ELb1ELb1ELb1ELb1EEEEEEEEEvNT_6ParamsE:
        .type           _ZN7cutlass13device_kernelIN5flash11enable_sm90INS1_16FlashAttnFwdSm90INS1_25CollectiveMainloopFwdSm90ILi2EN4cute5tupleIJNS5_1CILi1EEES8_S8_EEENS6_IJNS7_ILi128EEENS7_ILi80EEENS7_ILi256EEEEEELi256ENS_6half_tEfNS_4arch4Sm90ELb1ELb0ELb0ELb1ELb0ELb1ELb0ELb1ELb1ELb0ELb0ELb0EEENS1_21CollectiveEpilogueFwdINS6_IJSA_SC_SB_EEES9_SE_SG_Li256ELb1ELb0ELb0ELb0EEENS1_36VarlenDynamicPersistentTileSchedulerILi128ELi80ELi256ELi32ELb0ELb0ELb1ELb1ELb1ELb1EEEEEEEEEvNT_6ParamsE,@function
        .size           _ZN7cutlass13device_kernelIN5flash11enable_sm90INS1_16FlashAttnFwdSm90INS1_25CollectiveMainloopFwdSm90ILi2EN4cute5tupleIJNS5_1CILi1EEES8_S8_EEENS6_IJNS7_ILi128EEENS7_ILi80EEENS7_ILi256EEEEEELi256ENS_6half_tEfNS_4arch4Sm90ELb1ELb0ELb0ELb1ELb0ELb1ELb0ELb1ELb1ELb0ELb0ELb0EEENS1_21CollectiveEpilogueFwdINS6_IJSA_SC_SB_EEES9_SE_SG_Li256ELb1ELb0ELb0ELb0EEENS1_36VarlenDynamicPersistentTileSchedulerILi128ELi80ELi256ELi32ELb0ELb0ELb1ELb1ELb1ELb1EEEEEEEEEvNT_6ParamsE,(.L_x_19 - _ZN7cutlass13device_kernelIN5flash11enable_sm90INS1_16FlashAttnFwdSm90INS1_25CollectiveMainloopFwdSm90ILi2EN4cute5tupleIJNS5_1CILi1EEES8_S8_EEENS6_IJNS7_ILi128EEENS7_ILi80EEENS7_ILi256EEEEEELi256ENS_6half_tEfNS_4arch4Sm90ELb1ELb0ELb0ELb1ELb0ELb1ELb0ELb1ELb1ELb0ELb0ELb0EEENS1_21CollectiveEpilogueFwdINS6_IJSA_SC_SB_EEES9_SE_SG_Li256ELb1ELb0ELb0ELb0EEENS1_36VarlenDynamicPersistentTileSchedulerILi128ELi80ELi256ELi32ELb0ELb0ELb1ELb1ELb1ELb1EEEEEEEEEvNT_6ParamsE)
        .other          _ZN7cutlass13device_kernelIN5flash11enable_sm90INS1_16FlashAttnFwdSm90INS1_25CollectiveMainloopFwdSm90ILi2EN4cute5tupleIJNS5_1CILi1EEES8_S8_EEENS6_IJNS7_ILi128EEENS7_ILi80EEENS7_ILi256EEEEEELi256ENS_6half_tEfNS_4arch4Sm90ELb1ELb0ELb0ELb1ELb0ELb1ELb0ELb1ELb1ELb0ELb0ELb0EEENS1_21CollectiveEpilogueFwdINS6_IJSA_SC_SB_EEES9_SE_SG_Li256ELb1ELb0ELb0ELb0EEENS1_36VarlenDynamicPersistentTileSchedulerILi128ELi80ELi256ELi32ELb0ELb0ELb1ELb1ELb1ELb1EEEEEEEEEvNT_6ParamsE,@"STO_CUDA_ENTRY STV_DEFAULT"
_ZN7cutlass13device_kernelIN5flash11enable_sm90INS1_16FlashAttnFwdSm90INS1_25CollectiveMainloopFwdSm90ILi2EN4cute5tupleIJNS5_1CILi1EEES8_S8_EEENS6_IJNS7_ILi128EEENS7_ILi80EEENS7_ILi256EEEEEELi256ENS_6half_tEfNS_4arch4Sm90ELb1ELb0ELb0ELb1ELb0ELb1ELb0ELb1ELb1ELb0ELb0ELb0EEENS1_21CollectiveEpilogueFwdINS6_IJSA_SC_SB_EEES9_SE_SG_Li256ELb1ELb0ELb0ELb0EEENS1_36VarlenDynamicPersistentTileSchedulerILi128ELi80ELi256ELi32ELb0ELb0ELb1ELb1ELb1ELb1EEEEEEEEEvNT_6ParamsE:
[----:B------:R-:W-:Y:S01]  /*0000*/  LDC R1, c[0x0][0x37c] ;  /* 0x0000df00ff017b82 */ /* 0x000fe20000000800 */
[----:B------:R-:W-:Y:S05]  /*0010*/  EXIT ;  /* 0x000000000000794d */ /* 0x000fea0003800000 */
.L_x_9:
        /* <DEDUP_REMOVED lines=14> */
.L_x_19:


//--------------------- .nv.shared.reserved.0     --------------------------
	.section	.nv.shared.reserved.0,"aw",@nobits
	.weak		__nv_reservedSMEM_offset_0_alias
	.size		__nv_reservedSMEM_offset_0_alias, 0, 64
	.other		__nv_reservedSMEM_offset_0_alias,@"STO_CUDA_RESERVED_SHARED STV_DEFAULT"
__nv_reservedSMEM_offset_0_alias:
	.zero		0
	.zero		64


//--------------------- .nv.global                --------------------------
	.section	.nv.global,"aw",@nobits
.nv.global:
	.type		_ZN66_INTERNAL_4283bf05_30_flash_fwd_hdim256_fp16_sm90_cu_ee213261_37744cute1_E,@object
	.size		_ZN66_INTERNAL_4283bf05_30_flash_fwd_hdim256_fp16_sm90_cu_ee213261_37744cute1_E,(_ZN66_INTERNAL_4283bf05_30_flash_fwd_hdim256_fp16_sm90_cu_ee213261_37744cuda3std3__45__cpo6cbeginE - _ZN66_INTERNAL_4283bf05_30_flash_fwd_hdim256_fp16_sm90_cu_ee213261_37744cute1_E)
_ZN66_INTERNAL_4283bf05_30_flash_fwd_hdim256_fp16_sm90_cu_ee213261_37744cute1_E:
	.zero		1
	.type		_ZN66_INTERNAL_4283bf05_30_flash_fwd_hdim256_fp16_sm90_cu_ee213261_37744cuda3std3__45__cpo6cbeginE,@object
	.size		_ZN66_INTERNAL_4283bf05_30_flash_fwd_hdim256_fp16_sm90_cu_ee213261_37744cuda3std3__45__cpo6cbeginE,(_ZN66_INTERNAL_4283bf05_30_flash_fwd_hdim256_fp16_sm90_cu_ee213261_37744cuda3std3__48in_placeE - _ZN66_INTERNAL_4283bf05_30_flash_fwd_hdim256_fp16_sm90_cu_ee213261_37744cuda3std3__45__cpo6cbeginE)
_ZN66_INTERNAL_4283bf05_30_flash_fwd_hdim256_fp16_sm90_cu_ee213261_37744cuda3std3__45__cpo6cbeginE:
	.zero		1
	.type		_ZN66_INTERNAL_4283bf05_30_flash_fwd_hdim256_fp16_sm90_cu_ee213261_37744cuda3std3__48in_placeE,@object
	.size		_ZN66_INTERNAL_4283bf05_30_flash_fwd_hdim256_fp16_sm90_cu_ee213261_37744cuda3std3__48in_placeE,(_ZN66_INTERNAL_4283bf05_30_flash_fwd_hdim256_fp16_sm90_cu_ee213261_37744cuda3std6ranges3__45__cpo9iter_moveE - _ZN66_INTERNAL_4283bf05_30_flash_fwd_hdim256_fp16_sm90_cu_ee213261_37744cuda3std3__48in_placeE)
_ZN66_INTERNAL_4283bf05_30_flash_fwd_hdim256_fp16_sm90_cu_ee213261_37744cuda3std3__48in_placeE:
	.zero		1
	.type		_ZN66_INTERNAL_4283bf05_30_flash_fwd_hdim256_fp16_sm90_cu_ee213261_37744cuda3std6ranges3__45__cpo9iter_moveE,@object
	.size		_ZN66_INTERNAL_4283bf05_30_flash_fwd_hdim256_fp16_sm90_cu_ee213261_37744cuda3std6ranges3__45__cpo9iter_moveE,(_ZN66_INTERNAL_4283bf05_30_flash_fwd_hdim256_fp16_sm90_cu_ee213261_37744cuda3std3__45__cpo5beginE - _ZN66_INTERNAL_4283bf05_30_flash_fwd_hdim256_fp16_sm90_cu_ee213261_37744cuda3std6ranges3__45__cpo9iter_moveE)
_ZN66_INTERNAL_4283bf05_30_flash_fwd_hdim256_fp16_sm90_cu_ee213261_37744cuda3std6ranges3__45__cpo9iter_moveE:
	.zero		1
	.type		_ZN66_INTERNAL_4283bf05_30_flash_fwd_hdim256_fp16_sm90_cu_ee213261_37744cuda3std3__45__cpo5beginE,@object
	.size		_ZN66_INTERNAL_4283bf05_30_flash_fwd_hdim256_fp16_sm90_cu_ee213261_37744cuda3std3__45__cpo5beginE,(_ZN66_INTERNAL_4283bf05_30_flash_fwd_hdim256_fp16_sm90_cu_ee213261_37744cuda3std3__468_GLOBAL__N__4283bf05_30_flash_fwd_hdim256_fp16_sm90_cu_ee213261_37746ignoreE - _ZN66_INTERNAL_4283bf05_30_flash_fwd_hdim256_fp16_sm90_cu_ee213261_37744cuda3std3__45__cpo5beginE)
_ZN66_INTERNAL_4283bf05_30_flash_fwd_hdim256_fp16_sm90_cu_ee213261_37744cuda3std3__45__cpo5beginE:
	.zero		1
	.type		_ZN66_INTERNAL_4283bf05_30_flash_fwd_hdim256_fp16_sm90_cu_ee213261_37744cuda3std3__468_GLOBAL__N__4283bf05_30_flash_fwd_hdim256_fp16_sm90_cu_ee213261_37746ignoreE,@object
	.size		_ZN66_INTERNAL_4283bf05_30_flash_fwd_hdim256_fp16_sm90_cu_ee213261_37744cuda3std3__468_GLOBAL__N__4283bf05_30_flash_fwd_hdim256_fp16_sm90_cu_ee213261_37746ignoreE,(_ZN66_INTERNAL_4283bf05_30_flash_fwd_hdim256_fp16_sm90_cu_ee213261_37744cute7productE - _ZN66_INTERNAL_4283bf05_30_flash_fwd_hdim256_fp16_sm90_cu_ee213261_37744cuda3std3__468_GLOBAL__N__4283bf05_30_flash_fwd_hdim256_fp16_sm90_cu_ee213261_37746ignoreE)
_ZN66_INTERNAL_4283bf05_30_flash_fwd_hdim256_fp16_sm90_cu_ee213261_37744cuda3std3__468_GLOBAL__N__4283bf05_30_flash_fwd_hdim256_fp16_sm90_cu_ee213261_37746ignoreE:
	.zero		1
	.type		_ZN66_INTERNAL_4283bf05_30_flash_fwd_hdim256_fp16_sm90_cu_ee213261_37744cute7productE,@object
	.size		_ZN66_INTERNAL_4283bf05_30_flash_fwd_hdim256_fp16_sm90_cu_ee213261_37744cute7productE,(_ZN66_INTERNAL_4283bf05_30_flash_fwd_hdim256_fp16_sm90_cu_ee213261_37744cuda3std3__45__cpo3endE - _ZN66_INTERNAL_4283bf05_30_flash_fwd_hdim256_fp16_sm90_cu_ee213261_37744cute7productE)
_ZN66_INTERNAL_4283bf05_30_flash_fwd_hdim256_fp16_sm90_cu_ee213261_37744cute7productE:
	.zero		1
	.type		_ZN66_INTERNAL_4283bf05_30_flash_fwd_hdim256_fp16_sm90_cu_ee213261_37744cuda3std3__45__cpo3endE,@object
	.size		_ZN66_INTERNAL_4283bf05_30_flash_fwd_hdim256_fp16_sm90_cu_ee213261_37744cuda3std3__45__cpo3endE,(_ZN66_INTERNAL_4283bf05_30_flash_fwd_hdim256_fp16_sm90_cu_ee213261_37744cuda3std3__419piecewise_constructE - _ZN66_INTERNAL_4283bf05_30_flash_fwd_hdim256_fp16_sm90_cu_ee213261_37744cuda3std3__45__cpo3endE)
_ZN66_INTERNAL_4283bf05_30_flash_fwd_hdim256_fp16_sm90_cu_ee213261_37744cuda3std3__45__cpo3endE:
	.zero		1
	.type		_ZN66_INTERNAL_4283bf05_30_flash_fwd_hdim256_fp16_sm90_cu_ee213261_37744cuda3std3__419piecewise_constructE,@object
	.size		_ZN66_INTERNAL_4283bf05_30_flash_fwd_hdim256_fp16_sm90_cu_ee213261_37744cuda3std3__419piecewise_constructE,(_ZN66_INTERNAL_4283bf05_30_flash_fwd_hdim256_fp16_sm90_cu_ee213261_37744cuda3std3__45__cpo4cendE - _ZN66_INTERNAL_4283bf05_30_flash_fwd_hdim256_fp16_sm90_cu_ee213261_37744cuda3std3__419piecewise_constructE)
_ZN66_INTERNAL_4283bf05_30_flash_fwd_hdim256_fp16_sm90_cu_ee213261_37744cuda3std3__419piecewise_constructE:
	.zero		1
	.type		_ZN66_INTERNAL_4283bf05_30_flash_fwd_hdim256_fp16_sm90_cu_ee213261_37744cuda3std3__45__cpo4cendE,@object
	.size		_ZN66_INTERNAL_4283bf05_30_flash_fwd_hdim256_fp16_sm90_cu_ee213261_37744cuda3std3__45__cpo4cendE,(_ZN66_INTERNAL_4283bf05_30_flash_fwd_hdim256_fp16_sm90_cu_ee213261_37744cuda3std6ranges3__45__cpo4swapE - _ZN66_INTERNAL_4283bf05_30_flash_fwd_hdim256_fp16_sm90_cu_ee213261_37744cuda3std3__45__cpo4cendE)
_ZN66_INTERNAL_4283bf05_30_flash_fwd_hdim256_fp16_sm90_cu_ee213261_37744cuda3std3__45__cpo4cendE:
	.zero		1
	.type		_ZN66_INTERNAL_4283bf05_30_flash_fwd_hdim256_fp16_sm90_cu_ee213261_37744cuda3std6ranges3__45__cpo4swapE,@object
	.size		_ZN66_INTERNAL_4283bf05_30_flash_fwd_hdim256_fp16_sm90_cu_ee213261_37744cuda3std6ranges3__45__cpo4swapE,(.L_7 - _ZN66_INTERNAL_4283bf05_30_flash_fwd_hdim256_fp16_sm90_cu_ee213261_37744cuda3std6ranges3__45__cpo4swapE)
_ZN66_INTERNAL_4283bf05_30_flash_fwd_hdim256_fp16_sm90_cu_ee213261_37744cuda3std6ranges3__45__cpo4swapE:
	.zero		1
.L_7:


//--------------------- .nv.constant0._ZN7cutlass13device_kernelIN5flash11enable_sm90INS1_16FlashAttnFwdSm90INS1_25CollectiveMainloopFwdSm90ILi2EN4cute5tupleIJNS5_1CILi1EEES8_S8_EEENS6_IJNS7_ILi128EEENS7_ILi80EEENS7_ILi256EEEEEELi256ENS_6half_tEfNS_4arch4Sm90ELb0ELb0ELb0ELb0ELb0ELb0ELb0ELb1ELb1ELb0ELb0ELb0EEENS1_21CollectiveEpilogueFwdINS6_IJSA_SC_SB_EEES9_SE_SG_Li256ELb0ELb0ELb0ELb0EEENS1_29StaticPersistentTileSchedulerILb0EEEEEEEEEvNT_6ParamsE --------------------------
	.section	.nv.constant0._ZN7cutlass13device_kernelIN5flash11enable_sm90INS1_16FlashAttnFwdSm90INS1_25CollectiveMainloopFwdSm90ILi2EN4cute5tupleIJNS5_1CILi1EEES8_S8_EEENS6_IJNS7_ILi128EEENS7_ILi80EEENS7_ILi256EEEEEELi256ENS_6half_tEfNS_4arch4Sm90ELb0ELb0ELb0ELb0ELb0ELb0ELb0ELb1ELb1ELb0ELb0ELb0EEENS1_21CollectiveEpilogueFwdINS6_IJSA_SC_SB_EEES9_SE_SG_Li256ELb0ELb0ELb0ELb0EEENS1_29StaticPersistentTileSchedulerILb0EEEEEEEEEvNT_6ParamsE,"a",@progbits
	.sectionflags	@""
	.align	4
.nv.constant0._ZN7cutlass13device_kernelIN5flash11enable_sm90INS1_16FlashAttnFwdSm90INS1_25CollectiveMainloopFwdSm90ILi2EN4cute5tupleIJNS5_1CILi1EEES8_S8_EEENS6_IJNS7_ILi128EEENS7_ILi80EEENS7_ILi256EEEEEELi256ENS_6half_tEfNS_4arch4Sm90ELb0ELb0ELb0ELb0ELb0ELb0ELb0ELb1ELb1ELb0ELb0ELb0EEENS1_21CollectiveEpilogueFwdINS6_IJSA_SC_SB_EEES9_SE_SG_Li256ELb0ELb0ELb0ELb0EEENS1_29StaticPersistentTileSchedulerILb0EEEEEEEEEvNT_6ParamsE:
	.zero		3840


//--------------------- .nv.constant0._ZN7cutlass13device_kernelIN5flash11enable_sm90INS1_16FlashAttnFwdSm90INS1_25CollectiveMainloopFwdSm90ILi2EN4cute5tupleIJNS5_1CILi2EEENS7_ILi1EEES9_EEENS6_IJNS7_ILi128EEENS7_ILi80EEENS7_ILi256EEEEEELi256ENS_6half_tEfNS_4arch4Sm90ELb0ELb0ELb0ELb0ELb0ELb0ELb0ELb1ELb1ELb0ELb0ELb0EEENS1_21CollectiveEpilogueFwdINS6_IJSB_SD_SC_EEESA_SF_SH_Li256ELb0ELb0ELb0ELb0EEENS1_29StaticPersistentTileSchedulerILb0EEEEEEEEEvNT_6ParamsE --------------------------
	.section	.nv.constant0._ZN7cutlass13device_kernelIN5flash11enable_sm90INS1_16FlashAttnFwdSm90INS1_25CollectiveMainloopFwdSm90ILi2EN4cute5tupleIJNS5_1CILi2EEENS7_ILi1EEES9_EEENS6_IJNS7_ILi128EEENS7_ILi80EEENS7_ILi256EEEEEELi256ENS_6half_tEfNS_4arch4Sm90ELb0ELb0ELb0ELb0ELb0ELb0ELb0ELb1ELb1ELb0ELb0ELb0EEENS1_21CollectiveEpilogueFwdINS6_IJSB_SD_SC_EEESA_SF_SH_Li256ELb0ELb0ELb0ELb0EEENS1_29StaticPersistentTileSchedulerILb0EEEEEEEEEvNT_6ParamsE,"a",@progbits
	.sectionflags	@""
	.align	4
.nv.constant0._ZN7cutlass13device_kernelIN5flash11enable_sm90INS1_16FlashAttnFwdSm90INS1_25CollectiveMainloopFwdSm90ILi2EN4cute5tupleIJNS5_1CILi2EEENS7_ILi1EEES9_EEENS6_IJNS7_ILi128EEENS7_ILi80EEENS7_ILi256EEEEEELi256ENS_6half_tEfNS_4arch4Sm90ELb0ELb0ELb0ELb0ELb0ELb0ELb0ELb1ELb1ELb0ELb0ELb0EEENS1_21CollectiveEpilogueFwdINS6_IJSB_SD_SC_EEESA_SF_SH_Li256ELb0ELb0ELb0ELb0EEENS1_29StaticPersistentTileSchedulerILb0EEEEEEEEEvNT_6ParamsE:
	.zero		3840


//--------------------- .nv.constant0._ZN7cutlass13device_kernelIN5flash11enable_sm90INS1_16FlashAttnFwdSm90INS1_25CollectiveMainloopFwdSm90ILi2EN4cute5tupleIJNS5_1CILi1EEES8_S8_EEENS6_IJNS7_ILi128EEENS7_ILi80EEENS7_ILi256EEEEEELi256ENS_6half_tEfNS_4arch4Sm90ELb0ELb0ELb0ELb1ELb0ELb0ELb0ELb1ELb1ELb0ELb0ELb0EEENS1_21CollectiveEpilogueFwdINS6_IJSA_SC_SB_EEES9_SE_SG_Li256ELb1ELb0ELb0ELb0EEENS1_36VarlenDynamicPersistentTileSchedulerILi128ELi80ELi256ELi32ELb0ELb0ELb1ELb0ELb1ELb1EEEEEEEEEvNT_6ParamsE --------------------------
	.section	.nv.constant0._ZN7cutlass13device_kernelIN5flash11enable_sm90INS1_16FlashAttnFwdSm90INS1_25CollectiveMainloopFwdSm90ILi2EN4cute5tupleIJNS5_1CILi1EEES8_S8_EEENS6_IJNS7_ILi128EEENS7_ILi80EEENS7_ILi256EEEEEELi256ENS_6half_tEfNS_4arch4Sm90ELb0ELb0ELb0ELb1ELb0ELb0ELb0ELb1ELb1ELb0ELb0ELb0EEENS1_21CollectiveEpilogueFwdINS6_IJSA_SC_SB_EEES9_SE_SG_Li256ELb1ELb0ELb0ELb0EEENS1_36VarlenDynamicPersistentTileSchedulerILi128ELi80ELi256ELi32ELb0ELb0ELb1ELb0ELb1ELb1EEEEEEEEEvNT_6ParamsE,"a",@progbits
	.sectionflags	@""
	.align	4
.nv.constant0._ZN7cutlass13device_kernelIN5flash11enable_sm90INS1_16FlashAttnFwdSm90INS1_25CollectiveMainloopFwdSm90ILi2EN4cute5tupleIJNS5_1CILi1EEES8_S8_EEENS6_IJNS7_ILi128EEENS7_ILi80EEENS7_ILi256EEEEEELi256ENS_6half_tEfNS_4arch4Sm90ELb0ELb0ELb0ELb1ELb0ELb0ELb0ELb1ELb1ELb0ELb0ELb0EEENS1_21CollectiveEpilogueFwdINS6_IJSA_SC_SB_EEES9_SE_SG_Li256ELb1ELb0ELb0ELb0EEENS1_36VarlenDynamicPersistentTileSchedulerILi128ELi80ELi256ELi32ELb0ELb0ELb1ELb0ELb1ELb1EEEEEEEEEvNT_6ParamsE:
	.zero		3456


//--------------------- .nv.constant0._ZN7cutlass13device_kernelIN5flash11enable_sm90INS1_16FlashAttnFwdSm90INS1_25CollectiveMainloopFwdSm90ILi2EN4cute5tupleIJNS5_1CILi1EEES8_S8_EEENS6_IJNS7_ILi128EEENS7_ILi80EEENS7_ILi256EEEEEELi256ENS_6half_tEfNS_4arch4Sm90ELb0ELb0ELb0ELb1ELb0ELb1ELb0ELb1ELb1ELb0ELb0ELb0EEENS1_21CollectiveEpilogueFwdINS6_IJSA_SC_SB_EEES9_SE_SG_Li256ELb1ELb0ELb0ELb0EEENS1_36VarlenDynamicPersistentTileSchedulerILi128ELi80ELi256ELi32ELb0ELb0ELb1ELb0ELb1ELb1EEEEEEEEEvNT_6ParamsE --------------------------
	.section	.nv.constant0._ZN7cutlass13device_kernelIN5flash11enable_sm90INS1_16FlashAttnFwdSm90INS1_25CollectiveMainloopFwdSm90ILi2EN4cute5tupleIJNS5_1CILi1EEES8_S8_EEENS6_IJNS7_ILi128EEENS7_ILi80EEENS7_ILi256EEEEEELi256ENS_6half_tEfNS_4arch4Sm90ELb0ELb0ELb0ELb1ELb0ELb1ELb0ELb1ELb1ELb0ELb0ELb0EEENS1_21CollectiveEpilogueFwdINS6_IJSA_SC_SB_EEES9_SE_SG_Li256ELb1ELb0ELb0ELb0EEENS1_36VarlenDynamicPersistentTileSchedulerILi128ELi80ELi256ELi32ELb0ELb0ELb1ELb0ELb1ELb1EEEEEEEEEvNT_6ParamsE,"a",@progbits
	.sectionflags	@""
	.align	4
.nv.constant0._ZN7cutlass13device_kernelIN5flash11enable_sm90INS1_16FlashAttnFwdSm90INS1_25CollectiveMainloopFwdSm90ILi2EN4cute5tupleIJNS5_1CILi1EEES8_S8_EEENS6_IJNS7_ILi128EEENS7_ILi80EEENS7_ILi256EEEEEELi256ENS_6half_tEfNS_4arch4Sm90ELb0ELb0ELb0ELb1ELb0ELb1ELb0ELb1ELb1ELb0ELb0ELb0EEENS1_21CollectiveEpilogueFwdINS6_IJSA_SC_SB_EEES9_SE_SG_Li256ELb1ELb0ELb0ELb0EEENS1_36VarlenDynamicPersistentTileSchedulerILi128ELi80ELi256ELi32ELb0ELb0ELb1ELb0ELb1ELb1EEEEEEEEEvNT_6ParamsE:
	.zero		3456


//--------------------- .nv.constant0._ZN7cutlass13device_kernelIN5flash11enable_sm90INS1_16FlashAttnFwdSm90INS1_25CollectiveMainloopFwdSm90ILi2EN4cute5tupleIJNS5_1CILi1EEES8_S8_EEENS6_IJNS7_ILi128EEENS7_ILi64EEENS7_ILi256EEEEEELi256ENS_6half_tEfNS_4arch4Sm90ELb0ELb1ELb0ELb0ELb0ELb0ELb0ELb1ELb1ELb0ELb0ELb0EEENS1_21CollectiveEpilogueFwdINS6_IJSA_SC_SB_EEES9_SE_SG_Li256ELb0ELb0ELb0ELb0EEENS1_30DynamicPersistentTileSchedulerILi256ELi32ELb0ELb0ELb1EEEEEEEEEvNT_6ParamsE --------------------------
	.section	.nv.constant0._ZN7cutlass13device_kernelIN5flash11enable_sm90INS1_16FlashAttnFwdSm90INS1_25CollectiveMainloopFwdSm90ILi2EN4cute5tupleIJNS5_1CILi1EEES8_S8_EEENS6_IJNS7_ILi128EEENS7_ILi64EEENS7_ILi256EEEEEELi256ENS_6half_tEfNS_4arch4Sm90ELb0ELb1ELb0ELb0ELb0ELb0ELb0ELb1ELb1ELb0ELb0ELb0EEENS1_21CollectiveEpilogueFwdINS6_IJSA_SC_SB_EEES9_SE_SG_Li256ELb0ELb0ELb0ELb0EEENS1_30DynamicPersistentTileSchedulerILi256ELi32ELb0ELb0ELb1EEEEEEEEEvNT_6ParamsE,"a",@progbits
	.sectionflags	@""
	.align	4
.nv.constant0._ZN7cutlass13device_kernelIN5flash11enable_sm90INS1_16FlashAttnFwdSm90INS1_25CollectiveMainloopFwdSm90ILi2EN4cute5tupleIJNS5_1CILi1EEES8_S8_EEENS6_IJNS7_ILi128EEENS7_ILi64EEENS7_ILi256EEEEEELi256ENS_6half_tEfNS_4arch4Sm90ELb0ELb1ELb0ELb0ELb0ELb0ELb0ELb1ELb1ELb0ELb0ELb0EEENS1_21CollectiveEpilogueFwdINS6_IJSA_SC_SB_EEES9_SE_SG_Li256ELb0ELb0ELb0ELb0EEENS1_30DynamicPersistentTileSchedulerILi256ELi32ELb0ELb0ELb1EEEEEEEEEvNT_6ParamsE:
	.zero		3840


//--------------------- .nv.constant0._ZN7cutlass13device_kernelIN5flash11enable_sm90INS1_16FlashAttnFwdSm90INS1_25CollectiveMainloopFwdSm90ILi2EN4cute5tupleIJNS5_1CILi1EEES8_S8_EEENS6_IJNS7_ILi128EEENS7_ILi64EEENS7_ILi256EEEEEELi256ENS_6half_tEfNS_4arch4Sm90ELb0ELb1ELb0ELb1ELb0ELb0ELb0ELb1ELb1ELb0ELb0ELb0EEENS1_21CollectiveEpilogueFwdINS6_IJSA_SC_SB_EEES9_SE_SG_Li256ELb1ELb0ELb0ELb0EEENS1_36VarlenDynamicPersistentTileSchedulerILi128ELi64ELi256ELi32ELb0ELb0ELb1ELb1ELb0ELb1EEEEEEEEEvNT_6ParamsE --------------------------
	.section	.nv.constant0._ZN7cutlass13device_kernelIN5flash11enable_sm90INS1_16FlashAttnFwdSm90INS1_25CollectiveMainloopFwdSm90ILi2EN4cute5tupleIJNS5_1CILi1EEES8_S8_EEENS6_IJNS7_ILi128EEENS7_ILi64EEENS7_ILi256EEEEEELi256ENS_6half_tEfNS_4arch4Sm90ELb0ELb1ELb0ELb1ELb0ELb0ELb0ELb1ELb1ELb0ELb0ELb0EEENS1_21CollectiveEpilogueFwdINS6_IJSA_SC_SB_EEES9_SE_SG_Li256ELb1ELb0ELb0ELb0EEENS1_36VarlenDynamicPersistentTileSchedulerILi128ELi64ELi256ELi32ELb0ELb0ELb1ELb1ELb0ELb1EEEEEEEEEvNT_6ParamsE,"a",@progbits
	.sectionflags	@""
	.align	4
.nv.constant0._ZN7cutlass13device_kernelIN5flash11enable_sm90INS1_16FlashAttnFwdSm90INS1_25CollectiveMainloopFwdSm90ILi2EN4cute5tupleIJNS5_1CILi1EEES8_S8_EEENS6_IJNS7_ILi128EEENS7_ILi64EEENS7_ILi256EEEEEELi256ENS_6half_tEfNS_4arch4Sm90ELb0ELb1ELb0ELb1ELb0ELb0ELb0ELb1ELb1ELb0ELb0ELb0EEENS1_21CollectiveEpilogueFwdINS6_IJSA_SC_SB_EEES9_SE_SG_Li256ELb1ELb0ELb0ELb0EEENS1_36VarlenDynamicPersistentTileSchedulerILi128ELi64ELi256ELi32ELb0ELb0ELb1ELb1ELb0ELb1EEEEEEEEEvNT_6ParamsE:
	.zero		3456


//--------------------- .nv.constant0._ZN7cutlass13device_kernelIN5flash11enable_sm90INS1_16FlashAttnFwdSm90INS1_25CollectiveMainloopFwdSm90ILi2EN4cute5tupleIJNS5_1CILi1EEES8_S8_EEENS6_IJNS7_ILi128EEENS7_ILi64EEENS7_ILi256EEEEEELi256ENS_6half_tEfNS_4arch4Sm90ELb0ELb1ELb0ELb1ELb0ELb1ELb0ELb1ELb1ELb0ELb0ELb0EEENS1_21CollectiveEpilogueFwdINS6_IJSA_SC_SB_EEES9_SE_SG_Li256ELb1ELb0ELb0ELb0EEENS1_36VarlenDynamicPersistentTileSchedulerILi128ELi64ELi256ELi32ELb0ELb0ELb1ELb1ELb0ELb1EEEEEEEEEvNT_6ParamsE --------------------------
	.section	.nv.constant0._ZN7cutlass13device_kernelIN5flash11enable_sm90INS1_16FlashAttnFwdSm90INS1_25CollectiveMainloopFwdSm90ILi2EN4cute5tupleIJNS5_1CILi1EEES8_S8_EEENS6_IJNS7_ILi128EEENS7_ILi64EEENS7_ILi256EEEEEELi256ENS_6half_tEfNS_4arch4Sm90ELb0ELb1ELb0ELb1ELb0ELb1ELb0ELb1ELb1ELb0ELb0ELb0EEENS1_21CollectiveEpilogueFwdINS6_IJSA_SC_SB_EEES9_SE_SG_Li256ELb1ELb0ELb0ELb0EEENS1_36VarlenDynamicPersistentTileSchedulerILi128ELi64ELi256ELi32ELb0ELb0ELb1ELb1ELb0ELb1EEEEEEEEEvNT_6ParamsE,"a",@progbits
	.sectionflags	@""
	.align	4
.nv.constant0._ZN7cutlass13device_kernelIN5flash11enable_sm90INS1_16FlashAttnFwdSm90INS1_25CollectiveMainloopFwdSm90ILi2EN4cute5tupleIJNS5_1CILi1EEES8_S8_EEENS6_IJNS7_ILi128EEENS7_ILi64EEENS7_ILi256EEEEEELi256ENS_6half_tEfNS_4arch4Sm90ELb0ELb1ELb0ELb1ELb0ELb1ELb0ELb1ELb1ELb0ELb0ELb0EEENS1_21CollectiveEpilogueFwdINS6_IJSA_SC_SB_EEES9_SE_SG_Li256ELb1ELb0ELb0ELb0EEENS1_36VarlenDynamicPersistentTileSchedulerILi128ELi64ELi256ELi32ELb0ELb0ELb1ELb1ELb0ELb1EEEEEEEEEvNT_6ParamsE:
	.zero		3456


//--------------------- .nv.constant0._ZN7cutlass13device_kernelIN5flash11enable_sm90INS1_16FlashAttnFwdSm90INS1_25CollectiveMainloopFwdSm90ILi2EN4cute5tupleIJNS5_1CILi1EEES8_S8_EEENS6_IJNS7_ILi128EEENS7_ILi80EEENS7_ILi256EEEEEELi256ENS_6half_tEfNS_4arch4Sm90ELb1ELb0ELb0ELb0ELb0ELb0ELb0ELb1ELb1ELb0ELb0ELb0EEENS1_21CollectiveEpilogueFwdINS6_IJSA_SC_SB_EEES9_SE_SG_Li256ELb0ELb0ELb0ELb0EEENS1_30DynamicPersistentTileSchedulerILi256ELi32ELb0ELb0ELb1EEEEEEEEEvNT_6ParamsE --------------------------
	.section	.nv.constant0._ZN7cutlass13device_kernelIN5flash11enable_sm90INS1_16FlashAttnFwdSm90INS1_25CollectiveMainloopFwdSm90ILi2EN4cute5tupleIJNS5_1CILi1EEES8_S8_EEENS6_IJNS7_ILi128EEENS7_ILi80EEENS7_ILi256EEEEEELi256ENS_6half_tEfNS_4arch4Sm90ELb1ELb0ELb0ELb0ELb0ELb0ELb0ELb1ELb1ELb0ELb0ELb0EEENS1_21CollectiveEpilogueFwdINS6_IJSA_SC_SB_EEES9_SE_SG_Li256ELb0ELb0ELb0ELb0EEENS1_30DynamicPersistentTileSchedulerILi256ELi32ELb0ELb0ELb1EEEEEEEEEvNT_6ParamsE,"a",@progbits
	.sectionflags	@""
	.align	4
.nv.constant0._ZN7cutlass13device_kernelIN5flash11enable_sm90INS1_16FlashAttnFwdSm90INS1_25CollectiveMainloopFwdSm90ILi2EN4cute5tupleIJNS5_1CILi1EEES8_S8_EEENS6_IJNS7_ILi128EEENS7_ILi80EEENS7_ILi256EEEEEELi256ENS_6half_tEfNS_4arch4Sm90ELb1ELb0ELb0ELb0ELb0ELb0ELb0ELb1ELb1ELb0ELb0ELb0EEENS1_21CollectiveEpilogueFwdINS6_IJSA_SC_SB_EEES9_SE_SG_Li256ELb0ELb0ELb0ELb0EEENS1_30DynamicPersistentTileSchedulerILi256ELi32ELb0ELb0ELb1EEEEEEEEEvNT_6ParamsE:
	.zero		3840


//--------------------- .nv.constant0._ZN7cutlass13device_kernelIN5flash11enable_sm90INS1_16FlashAttnFwdSm90INS1_25CollectiveMainloopFwdSm90ILi2EN4cute5tupleIJNS5_1CILi1EEES8_S8_EEENS6_IJNS7_ILi128EEENS7_ILi80EEENS7_ILi256EEEEEELi256ENS_6half_tEfNS_4arch4Sm90ELb1ELb0ELb0ELb1ELb0ELb0ELb0ELb1ELb1ELb0ELb0ELb0EEENS1_21CollectiveEpilogueFwdINS6_IJSA_SC_SB_EEES9_SE_SG_Li256ELb1ELb0ELb0ELb0EEENS1_36VarlenDynamicPersistentTileSchedulerILi128ELi80ELi256ELi32ELb0ELb0ELb1ELb1ELb1ELb1EEEEEEEEEvNT_6ParamsE --------------------------
	.section	.nv.constant0._ZN7cutlass13device_kernelIN5flash11enable_sm90INS1_16FlashAttnFwdSm90INS1_25CollectiveMainloopFwdSm90ILi2EN4cute5tupleIJNS5_1CILi1EEES8_S8_EEENS6_IJNS7_ILi128EEENS7_ILi80EEENS7_ILi256EEEEEELi256ENS_6half_tEfNS_4arch4Sm90ELb1ELb0ELb0ELb1ELb0ELb0ELb0ELb1ELb1ELb0ELb0ELb0EEENS1_21CollectiveEpilogueFwdINS6_IJSA_SC_SB_EEES9_SE_SG_Li256ELb1ELb0ELb0ELb0EEENS1_36VarlenDynamicPersistentTileSchedulerILi128ELi80ELi256ELi32ELb0ELb0ELb1ELb1ELb1ELb1EEEEEEEEEvNT_6ParamsE,"a",@progbits
	.sectionflags	@""
	.align	4
.nv.constant0._ZN7cutlass13device_kernelIN5flash11enable_sm90INS1_16FlashAttnFwdSm90INS1_25CollectiveMainloopFwdSm90ILi2EN4cute5tupleIJNS5_1CILi1EEES8_S8_EEENS6_IJNS7_ILi128EEENS7_ILi80EEENS7_ILi256EEEEEELi256ENS_6half_tEfNS_4arch4Sm90ELb1ELb0ELb0ELb1ELb0ELb0ELb0ELb1ELb1ELb0ELb0ELb0EEENS1_21CollectiveEpilogueFwdINS6_IJSA_SC_SB_EEES9_SE_SG_Li256ELb1ELb0ELb0ELb0EEENS1_36VarlenDynamicPersistentTileSchedulerILi128ELi80ELi256ELi32ELb0ELb0ELb1ELb1ELb1ELb1EEEEEEEEEvNT_6ParamsE:
	.zero		3456


//--------------------- .nv.constant0._ZN7cutlass13device_kernelIN5flash11enable_sm90INS1_16FlashAttnFwdSm90INS1_25CollectiveMainloopFwdSm90ILi2EN4cute5tupleIJNS5_1CILi1EEES8_S8_EEENS6_IJNS7_ILi128EEENS7_ILi80EEENS7_ILi256EEEEEELi256ENS_6half_tEfNS_4arch4Sm90ELb1ELb0ELb0ELb1ELb0ELb1ELb0ELb1ELb1ELb0ELb0ELb0EEENS1_21CollectiveEpilogueFwdINS6_IJSA_SC_SB_EEES9_SE_SG_Li256ELb1ELb0ELb0ELb0EEENS1_36VarlenDynamicPersistentTileSchedulerILi128ELi80ELi256ELi32ELb0ELb0ELb1ELb1ELb1ELb1EEEEEEEEEvNT_6ParamsE --------------------------
	.section	.nv.constant0._ZN7cutlass13device_kernelIN5flash11enable_sm90INS1_16FlashAttnFwdSm90INS1_25CollectiveMainloopFwdSm90ILi2EN4cute5tupleIJNS5_1CILi1EEES8_S8_EEENS6_IJNS7_ILi128EEENS7_ILi80EEENS7_ILi256EEEEEELi256ENS_6half_tEfNS_4arch4Sm90ELb1ELb0ELb0ELb1ELb0ELb1ELb0ELb1ELb1ELb0ELb0ELb0EEENS1_21CollectiveEpilogueFwdINS6_IJSA_SC_SB_EEES9_SE_SG_Li256ELb1ELb0ELb0ELb0EEENS1_36VarlenDynamicPersistentTileSchedulerILi128ELi80ELi256ELi32ELb0ELb0ELb1ELb1ELb1ELb1EEEEEEEEEvNT_6ParamsE,"a",@progbits
	.sectionflags	@""
	.align	4
.nv.constant0._ZN7cutlass13device_kernelIN5flash11enable_sm90INS1_16FlashAttnFwdSm90INS1_25CollectiveMainloopFwdSm90ILi2EN4cute5tupleIJNS5_1CILi1EEES8_S8_EEENS6_IJNS7_ILi128EEENS7_ILi80EEENS7_ILi256EEEEEELi256ENS_6half_tEfNS_4arch4Sm90ELb1ELb0ELb0ELb1ELb0ELb1ELb0ELb1ELb1ELb0ELb0ELb0EEENS1_21CollectiveEpilogueFwdINS6_IJSA_SC_SB_EEES9_SE_SG_Li256ELb1ELb0ELb0ELb0EEENS1_36VarlenDynamicPersistentTileSchedulerILi128ELi80ELi256ELi32ELb0ELb0ELb1ELb1ELb1ELb1EEEEEEEEEvNT_6ParamsE:
	.zero		3456


//--------------------- SYMBOLS --------------------------

	.type		.nv.reservedSmem.offset0,@object
	.size		.nv.reservedSmem.offset0,0x4
